def attn_fwd(
    Q,
    K,
    V,
    Out,
    Lse,
    sm_scale,
    stride_qz,
    stride_qh,
    stride_qm,
    stride_qk,
    stride_kz,
    stride_kh,
    stride_kn,
    stride_kk,
    stride_vz,
    stride_vh,
    stride_vn,
    stride_vk,
    stride_oz,
    stride_oh,
    stride_om,
    stride_ok,
    seqlen_q,
    seqlen_k,
    BLOCK_M: tl.constexpr,
    BLOCK_N: tl.constexpr,
    HEAD_DIM: tl.constexpr,
    CAUSAL: tl.constexpr,
):
    start_m = tl.program_id(0)
    off_hz = tl.program_id(1)
    q_off = off_hz * stride_qh
    k_off = off_hz * stride_kh
    v_off = off_hz * stride_vh
    offs_m = start_m * BLOCK_M + tl.arange(0, BLOCK_M)
    offs_d = tl.arange(0, HEAD_DIM)
    offs_n = tl.arange(0, BLOCK_N)
    q_ptrs = Q + q_off + offs_m[:, None] * stride_qm + offs_d[None, :] * stride_qk
    k_ptrs = K + k_off + offs_d[:, None] * stride_kk + offs_n[None, :] * stride_kn
    v_ptrs = V + v_off + offs_n[:, None] * stride_vn + offs_d[None, :] * stride_vk
    m_i = tl.full([BLOCK_M], float("-inf"), dtype=tl.float32)
    l_i = tl.zeros([BLOCK_M], dtype=tl.float32) + 1.0
    acc = tl.zeros([BLOCK_M, HEAD_DIM], dtype=tl.float32)
    q = tl.load(q_ptrs)
    acc, l_i, m_i = _attn_fwd_inner(
        acc,
        l_i,
        m_i,
        q,
        k_ptrs,
        v_ptrs,
        sm_scale,
        stride_kn,
        stride_vn,
        start_m,
        seqlen_k,
        BLOCK_M,
        BLOCK_N,
        HEAD_DIM,
        CAUSAL,
    )
    acc = acc / l_i[:, None]
    lse = m_i + tl.math.log2(l_i) / 1.4426950408889634
    o_ptrs = (
        Out
        + off_hz * stride_oh
        + offs_m[:, None] * stride_om
        + offs_d[None, :] * stride_ok
    )
    tl.store(o_ptrs, acc.to(Out.dtype.element_ty))
    tl.store(Lse + off_hz * seqlen_q + offs_m, lse)

# config = {"BLOCK_M": 256, "BLOCK_N": 64, "HEAD_DIM": 32, "arch": "sm_90", "causal": true, "dtype": "bf16", "num_stages": 4, "num_warps": 8}
# arch = sm_90


// ===== COMPILED SASS (sm_90a) =====

	.target	sm_90a

	.elftype	@"ET_EXEC"


//--------------------- .note.nv.tkinfo           --------------------------
	.section	.note.nv.tkinfo,"",@"SHT_NOTE"
	.sectionflags	@"SHF_NOTE_NV_TKINFO"
	.tkinfo
        /*0018*/ 	.word	0x00000002
        /*0030*/ 	.string	""
        /*0030*/ 	.string	"ptxas"
        /*0030*/ 	.string	"Cuda compilation tools, release 13.0, V13.0.88"
        /*0030*/ 	.string	"Build cuda_13.0.r13.0/compiler.36424714_0"
        /*0030*/ 	.string	"-v  -suppress-debug-info  -lineinfo  -arch sm_90a "



//--------------------- .note.nv.cuinfo           --------------------------
	.section	.note.nv.cuinfo,"",@"SHT_NOTE"
	.sectionflags	@"SHF_NOTE_NV_CUINFO"
        /*0018*/ 	.short	0x0002
        /*001a*/ 	.short	0x005a
        /*001c*/ 	.short	0x0082
	.zero		2


//--------------------- .nv.info                  --------------------------
	.section	.nv.info,"",@"SHT_CUDA_INFO"
	.align	4


	//----- nvinfo : EIATTR_REGCOUNT
	.align		4
        /*0000*/ 	.byte	0x04, 0x2f
        /*0002*/ 	.short	(.L_2 - .L_1)
	.align		4
.L_1:
        /*0004*/ 	.word	index@(attn_fwd)
        /*0008*/ 	.word	0x000000b2


	//----- nvinfo : EIATTR_FRAME_SIZE
	.align		4
.L_2:
        /*000c*/ 	.byte	0x04, 0x11
        /*000e*/ 	.short	(.L_4 - .L_3)
	.align		4
.L_3:
        /*0010*/ 	.word	index@(attn_fwd)
        /*0014*/ 	.word	0x00000000


	//----- nvinfo : EIATTR_MIN_STACK_SIZE
	.align		4
.L_4:
        /*0018*/ 	.byte	0x04, 0x12
        /*001a*/ 	.short	(.L_6 - .L_5)
	.align		4
.L_5:
        /*001c*/ 	.word	index@(attn_fwd)
        /*0020*/ 	.word	0x00000000
.L_6:


//--------------------- .nv.compat                --------------------------
	.section	.nv.compat,"",@"SHT_CUDA_COMPAT_INFO"
	.align	4
        /*0000*/ 	.byte	0x02, 0x09, 0x01, 0x00, 0x02, 0x02, 0x04, 0x00, 0x02, 0x05, 0x05, 0x00, 0x03, 0x07, 0x01, 0x01
        /*0010*/ 	.byte	0x02, 0x03, 0x00, 0x00, 0x02, 0x06, 0x01, 0x00, 0x04, 0x0b, 0x08, 0x00, 0x00, 0x00, 0x00, 0x00
        /*0020*/ 	.byte	0x00, 0x00, 0x00, 0x00


//--------------------- .nv.info.attn_fwd         --------------------------
	.section	.nv.info.attn_fwd,"",@"SHT_CUDA_INFO"
	.sectionflags	@""
	.align	4


	//----- nvinfo : EIATTR_CUDA_API_VERSION
	.align		4
        /*0000*/ 	.byte	0x04, 0x37
        /*0002*/ 	.short	(.L_8 - .L_7)
.L_7:
        /*0004*/ 	.word	0x00000082


	//----- nvinfo : EIATTR_KPARAM_INFO
	.align		4
.L_8:
        /*0008*/ 	.byte	0x04, 0x17
        /*000a*/ 	.short	(.L_10 - .L_9)
.L_9:
        /*000c*/ 	.word	0x00000000
        /*0010*/ 	.short	0x0019
        /*0012*/ 	.short	0x0080
        /*0014*/ 	.byte	0x00, 0xf4, 0x21, 0x00


	//----- nvinfo : EIATTR_KPARAM_INFO
	.align		4
.L_10:
        /*0018*/ 	.byte	0x04, 0x17
        /*001a*/ 	.short	(.L_12 - .L_11)
.L_11:
        /*001c*/ 	.word	0x00000000
        /*0020*/ 	.short	0x0018
        /*0022*/ 	.short	0x0078
        /*0024*/ 	.byte	0x00, 0xf4, 0x21, 0x00


	//----- nvinfo : EIATTR_KPARAM_INFO
	.align		4
.L_12:
        /*0028*/ 	.byte	0x04, 0x17
        /*002a*/ 	.short	(.L_14 - .L_13)
.L_13:
        /*002c*/ 	.word	0x00000000
        /*0030*/ 	.short	0x0017
        /*0032*/ 	.short	0x0070
        /*0034*/ 	.byte	0x00, 0xf0, 0x11, 0x00


	//----- nvinfo : EIATTR_KPARAM_INFO
	.align		4
.L_14:
        /*0038*/ 	.byte	0x04, 0x17
        /*003a*/ 	.short	(.L_16 - .L_15)
.L_15:
        /*003c*/ 	.word	0x00000000
        /*0040*/ 	.short	0x0016
        /*0042*/ 	.short	0x006c
        /*0044*/ 	.byte	0x00, 0xf0, 0x11, 0x00


	//----- nvinfo : EIATTR_KPARAM_INFO
	.align		4
.L_16:
        /*0048*/ 	.byte	0x04, 0x17
        /*004a*/ 	.short	(.L_18 - .L_17)
.L_17:
        /*004c*/ 	.word	0x00000000
        /*0050*/ 	.short	0x0015
        /*0052*/ 	.short	0x0068
        /*0054*/ 	.byte	0x00, 0xf0, 0x11, 0x00


	//----- nvinfo : EIATTR_KPARAM_INFO
	.align		4
.L_18:
        /*0058*/ 	.byte	0x04, 0x17
        /*005a*/ 	.short	(.L_20 - .L_19)
.L_19:
        /*005c*/ 	.word	0x00000000
        /*0060*/ 	.short	0x0014
        /*0062*/ 	.short	0x0064
        /*0064*/ 	.byte	0x00, 0xf0, 0x11, 0x00


	//----- nvinfo : EIATTR_KPARAM_INFO
	.align		4
.L_20:
        /*0068*/ 	.byte	0x04, 0x17
        /*006a*/ 	.short	(.L_22 - .L_21)
.L_21:
        /*006c*/ 	.word	0x00000000
        /*0070*/ 	.short	0x0013
        /*0072*/ 	.short	0x0060
        /*0074*/ 	.byte	0x00, 0xf0, 0x11, 0x00


	//----- nvinfo : EIATTR_KPARAM_INFO
	.align		4
.L_22:
        /*0078*/ 	.byte	0x04, 0x17
        /*007a*/ 	.short	(.L_24 - .L_23)
.L_23:
        /*007c*/ 	.word	0x00000000
        /*0080*/ 	.short	0x0012
        /*0082*/ 	.short	0x005c
        /*0084*/ 	.byte	0x00, 0xf0, 0x11, 0x00


	//----- nvinfo : EIATTR_KPARAM_INFO
	.align		4
.L_24:
        /*0088*/ 	.byte	0x04, 0x17
        /*008a*/ 	.short	(.L_26 - .L_25)
.L_25:
        /*008c*/ 	.word	0x00000000
        /*0090*/ 	.short	0x0011
        /*0092*/ 	.short	0x0058
        /*0094*/ 	.byte	0x00, 0xf0, 0x11, 0x00


	//----- nvinfo : EIATTR_KPARAM_INFO
	.align		4
.L_26:
        /*0098*/ 	.byte	0x04, 0x17
        /*009a*/ 	.short	(.L_28 - .L_27)
.L_27:
        /*009c*/ 	.word	0x00000000
        /*00a0*/ 	.short	0x0010
        /*00a2*/ 	.short	0x0054
        /*00a4*/ 	.byte	0x00, 0xf0, 0x11, 0x00


	//----- nvinfo : EIATTR_KPARAM_INFO
	.align		4
.L_28:
        /*00a8*/ 	.byte	0x04, 0x17
        /*00aa*/ 	.short	(.L_30 - .L_29)
.L_29:
        /*00ac*/ 	.word	0x00000000
        /*00b0*/ 	.short	0x000f
        /*00b2*/ 	.short	0x0050
        /*00b4*/ 	.byte	0x00, 0xf0, 0x11, 0x00


	//----- nvinfo : EIATTR_KPARAM_INFO
	.align		4
.L_30:
        /*00b8*/ 	.byte	0x04, 0x17
        /*00ba*/ 	.short	(.L_32 - .L_31)
.L_31:
        /*00bc*/ 	.word	0x00000000
        /*00c0*/ 	.short	0x000e
        /*00c2*/ 	.short	0x004c
        /*00c4*/ 	.byte	0x00, 0xf0, 0x11, 0x00


	//----- nvinfo : EIATTR_KPARAM_INFO
	.align		4
.L_32:
        /*00c8*/ 	.byte	0x04, 0x17
        /*00ca*/ 	.short	(.L_34 - .L_33)
.L_33:
        /*00cc*/ 	.word	0x00000000
        /*00d0*/ 	.short	0x000d
        /*00d2*/ 	.short	0x0048
        /*00d4*/ 	.byte	0x00, 0xf0, 0x11, 0x00


	//----- nvinfo : EIATTR_KPARAM_INFO
	.align		4
.L_34:
        /*00d8*/ 	.byte	0x04, 0x17
        /*00da*/ 	.short	(.L_36 - .L_35)
.L_35:
        /*00dc*/ 	.word	0x00000000
        /*00e0*/ 	.short	0x000c
        /*00e2*/ 	.short	0x0044
        /*00e4*/ 	.byte	0x00, 0xf0, 0x11, 0x00


	//----- nvinfo : EIATTR_KPARAM_INFO
	.align		4
.L_36:
        /*00e8*/ 	.byte	0x04, 0x17
        /*00ea*/ 	.short	(.L_38 - .L_37)
.L_37:
        /*00ec*/ 	.word	0x00000000
        /*00f0*/ 	.short	0x000b
        /*00f2*/ 	.short	0x0040
        /*00f4*/ 	.byte	0x00, 0xf0, 0x11, 0x00


	//----- nvinfo : EIATTR_KPARAM_INFO
	.align		4
.L_38:
        /*00f8*/ 	.byte	0x04, 0x17
        /*00fa*/ 	.short	(.L_40 - .L_39)
.L_39:
        /*00fc*/ 	.word	0x00000000
        /*0100*/ 	.short	0x000a
        /*0102*/ 	.short	0x003c
        /*0104*/ 	.byte	0x00, 0xf0, 0x11, 0x00


	//----- nvinfo : EIATTR_KPARAM_INFO
	.align		4
.L_40:
        /*0108*/ 	.byte	0x04, 0x17
        /*010a*/ 	.short	(.L_42 - .L_41)
.L_41:
        /*010c*/ 	.word	0x00000000
        /*0110*/ 	.short	0x0009
        /*0112*/ 	.short	0x0038
        /*0114*/ 	.byte	0x00, 0xf0, 0x11, 0x00


	//----- nvinfo : EIATTR_KPARAM_INFO
	.align		4
.L_42:
        /*0118*/ 	.byte	0x04, 0x17
        /*011a*/ 	.short	(.L_44 - .L_43)
.L_43:
        /*011c*/ 	.word	0x00000000
        /*0120*/ 	.short	0x0008
        /*0122*/ 	.short	0x0034
        /*0124*/ 	.byte	0x00, 0xf0, 0x11, 0x00


	//----- nvinfo : EIATTR_KPARAM_INFO
	.align		4
.L_44:
        /*0128*/ 	.byte	0x04, 0x17
        /*012a*/ 	.short	(.L_46 - .L_45)
.L_45:
        /*012c*/ 	.word	0x00000000
        /*0130*/ 	.short	0x0007
        /*0132*/ 	.short	0x0030
        /*0134*/ 	.byte	0x00, 0xf0, 0x11, 0x00


	//----- nvinfo : EIATTR_KPARAM_INFO
	.align		4
.L_46:
        /*0138*/ 	.byte	0x04, 0x17
        /*013a*/ 	.short	(.L_48 - .L_47)
.L_47:
        /*013c*/ 	.word	0x00000000
        /*0140*/ 	.short	0x0006
        /*0142*/ 	.short	0x002c
        /*0144*/ 	.byte	0x00, 0xf0, 0x11, 0x00


	//----- nvinfo : EIATTR_KPARAM_INFO
	.align		4
.L_48:
        /*0148*/ 	.byte	0x04, 0x17
        /*014a*/ 	.short	(.L_50 - .L_49)
.L_49:
        /*014c*/ 	.word	0x00000000
        /*0150*/ 	.short	0x0005
        /*0152*/ 	.short	0x0028
        /*0154*/ 	.byte	0x00, 0xf0, 0x11, 0x00


	//----- nvinfo : EIATTR_KPARAM_INFO
	.align		4
.L_50:
        /*0158*/ 	.byte	0x04, 0x17
        /*015a*/ 	.short	(.L_52 - .L_51)
.L_51:
        /*015c*/ 	.word	0x00000000
        /*0160*/ 	.short	0x0004
        /*0162*/ 	.short	0x0020
        /*0164*/ 	.byte	0x00, 0xf4, 0x21, 0x00


	//----- nvinfo : EIATTR_KPARAM_INFO
	.align		4
.L_52:
        /*0168*/ 	.byte	0x04, 0x17
        /*016a*/ 	.short	(.L_54 - .L_53)
.L_53:
        /*016c*/ 	.word	0x00000000
        /*0170*/ 	.short	0x0003
        /*0172*/ 	.short	0x0018
        /*0174*/ 	.byte	0x00, 0xf4, 0x21, 0x00


	//----- nvinfo : EIATTR_KPARAM_INFO
	.align		4
.L_54:
        /*0178*/ 	.byte	0x04, 0x17
        /*017a*/ 	.short	(.L_56 - .L_55)
.L_55:
        /*017c*/ 	.word	0x00000000
        /*0180*/ 	.short	0x0002
        /*0182*/ 	.short	0x0010
        /*0184*/ 	.byte	0x00, 0xf4, 0x21, 0x00


	//----- nvinfo : EIATTR_KPARAM_INFO
	.align		4
.L_56:
        /*0188*/ 	.byte	0x04, 0x17
        /*018a*/ 	.short	(.L_58 - .L_57)
.L_57:
        /*018c*/ 	.word	0x00000000
        /*0190*/ 	.short	0x0001
        /*0192*/ 	.short	0x0008
        /*0194*/ 	.byte	0x00, 0xf4, 0x21, 0x00


	//----- nvinfo : EIATTR_KPARAM_INFO
	.align		4
.L_58:
        /*0198*/ 	.byte	0x04, 0x17
        /*019a*/ 	.short	(.L_60 - .L_59)
.L_59:
        /*019c*/ 	.word	0x00000000
        /*01a0*/ 	.short	0x0000
        /*01a2*/ 	.short	0x0000
        /*01a4*/ 	.byte	0x00, 0xf4, 0x21, 0x00


	//----- nvinfo : EIATTR_SPARSE_MMA_MASK
	.align		4
.L_60:
        /*01a8*/ 	.byte	0x03, 0x50
        /*01aa*/ 	.short	0x0000


	//----- nvinfo : EIATTR_MAXREG_COUNT
	.align		4
        /*01ac*/ 	.byte	0x03, 0x1b
        /*01ae*/ 	.short	0x00ff


	//----- nvinfo : EIATTR_NUM_BARRIERS
	.align		4
        /*01b0*/ 	.byte	0x02, 0x4c
        /*01b2*/ 	.byte	0x01
	.zero		1


	//----- nvinfo : EIATTR_MERCURY_ISA_VERSION
	.align		4
        /*01b4*/ 	.byte	0x03, 0x5f
        /*01b6*/ 	.short	0x0101


	//----- nvinfo : EIATTR_COOP_GROUP_MASK_REGIDS
	.align		4
        /*01b8*/ 	.byte	0x04, 0x29
        /*01ba*/ 	.short	(.L_62 - .L_61)


	//   ....[0]....
.L_61:
        /*01bc*/ 	.word	0xffffffff


	//   ....[1]....
        /*01c0*/ 	.word	0xffffffff


	//   ....[2]....
        /*01c4*/ 	.word	0xffffffff


	//   ....[3]....
        /*01c8*/ 	.word	0xffffffff


	//   ....[4]....
        /*01cc*/ 	.word	0xffffffff


	//   ....[5]....
        /*01d0*/ 	.word	0xffffffff


	//   ....[6]....
        /*01d4*/ 	.word	0xffffffff


	//   ....[7]....
        /*01d8*/ 	.word	0xffffffff


	//   ....[8]....
        /*01dc*/ 	.word	0xffffffff


	//   ....[9]....
        /*01e0*/ 	.word	0xffffffff


	//   ....[10]....
        /*01e4*/ 	.word	0xffffffff


	//   ....[11]....
        /*01e8*/ 	.word	0xffffffff


	//   ....[12]....
        /*01ec*/ 	.word	0xffffffff


	//   ....[13]....
        /*01f0*/ 	.word	0xffffffff


	//   ....[14]....
        /*01f4*/ 	.word	0xffffffff


	//   ....[15]....
        /*01f8*/ 	.word	0xffffffff


	//----- nvinfo : EIATTR_COOP_GROUP_INSTR_OFFSETS
	.align		4
.L_62:
        /*01fc*/ 	.byte	0x04, 0x28
        /*01fe*/ 	.short	(.L_64 - .L_63)


	//   ....[0]....
.L_63:
        /*0200*/ 	.word	0x00002bf0


	//   ....[1]....
        /*0204*/ 	.word	0x00002c10


	//   ....[2]....
        /*0208*/ 	.word	0x00002e10


	//   ....[3]....
        /*020c*/ 	.word	0x00002e70


	//   ....[4]....
        /*0210*/ 	.word	0x00003110


	//   ....[5]....
        /*0214*/ 	.word	0x000031a0


	//   ....[6]....
        /*0218*/ 	.word	0x000035f0


	//   ....[7]....
        /*021c*/ 	.word	0x00003690


	//   ....[8]....
        /*0220*/ 	.word	0x00004720


	//   ....[9]....
        /*0224*/ 	.word	0x00004730


	//   ....[10]....
        /*0228*/ 	.word	0x00004740


	//   ....[11]....
        /*022c*/ 	.word	0x00004750


	//   ....[12]....
        /*0230*/ 	.word	0x000047c0


	//   ....[13]....
        /*0234*/ 	.word	0x000047d0


	//   ....[14]....
        /*0238*/ 	.word	0x000047f0


	//   ....[15]....
        /*023c*/ 	.word	0x00004800


	//----- nvinfo : EIATTR_EXIT_INSTR_OFFSETS
	.align		4
.L_64:
        /*0240*/ 	.byte	0x04, 0x1c
        /*0242*/ 	.short	(.L_66 - .L_65)


	//   ....[0]....
.L_65:
        /*0244*/ 	.word	0x00006830


	//----- nvinfo : EIATTR_REQNTID
	.align		4
.L_66:
        /*0248*/ 	.byte	0x04, 0x10
        /*024a*/ 	.short	(.L_68 - .L_67)
.L_67:
        /*024c*/ 	.word	0x00000100
        /*0250*/ 	.word	0x00000001
        /*0254*/ 	.word	0x00000001


	//----- nvinfo : EIATTR_CBANK_PARAM_SIZE
	.align		4
.L_68:
        /*0258*/ 	.byte	0x03, 0x19
        /*025a*/ 	.short	0x0088


	//----- nvinfo : EIATTR_PARAM_CBANK
	.align		4
        /*025c*/ 	.byte	0x04, 0x0a
        /*025e*/ 	.short	(.L_70 - .L_69)
	.align		4
.L_69:
        /*0260*/ 	.word	index@(.nv.constant0.attn_fwd)
        /*0264*/ 	.short	0x0210
        /*0266*/ 	.short	0x0088


	//----- nvinfo : EIATTR_SW_WAR
	.align		4
.L_70:
        /*0268*/ 	.byte	0x04, 0x36
        /*026a*/ 	.short	(.L_72 - .L_71)
.L_71:
        /*026c*/ 	.word	0x00000008
.L_72:


//--------------------- .nv.callgraph             --------------------------
	.section	.nv.callgraph,"",@"SHT_CUDA_CALLGRAPH"
	.align	4
	.sectionentsize	8
	.align		4
        /*0000*/ 	.word	0x00000000
	.align		4
        /*0004*/ 	.word	0xffffffff
	.align		4
        /*0008*/ 	.word	0x00000000
	.align		4
        /*000c*/ 	.word	0xfffffffe
	.align		4
        /*0010*/ 	.word	0x00000000
	.align		4
        /*0014*/ 	.word	0xfffffffd
	.align		4
        /*0018*/ 	.word	0x00000000
	.align		4
        /*001c*/ 	.word	0xfffffffc


//--------------------- .nv.constant4             --------------------------
	.section	.nv.constant4,"a",@progbits
	.align	8
	.align		8
.nv.constant4:
        /*0000*/ 	.dword	_$_str


//--------------------- .text.attn_fwd            --------------------------
	.section	.text.attn_fwd,"ax",@progbits
	.align	128
        .global         attn_fwd
        .type           attn_fwd,@function
        .size           attn_fwd,(.L_x_3 - attn_fwd)
        .other          attn_fwd,@"STO_CUDA_ENTRY STV_DEFAULT"
attn_fwd:
.text.attn_fwd:
[----:B------:R-:W-:Y:S01]  /*0000*/  LDC R1, c[0x0][0x28] ;  /* 0x00000a00ff017b82 */ /* 0x000fe20000000800 */
[----:B------:R-:W0:Y:S07]  /*0010*/  S2R R67, SR_CTAID.X ;  /* 0x0000000000437919 */ /* 0x000e2e0000002500 */
[----:B------:R-:W1:Y:S01]  /*0020*/  S2UR UR16, SR_CTAID.Y ;  /* 0x00000000001079c3 */ /* 0x000e620000002600 */
[----:B------:R-:W-:Y:S01]  /*0030*/  ULDC.64 UR4, c[0x0][0x240] ;  /* 0x0000900000047ab9 */ /* 0x000fe20000000a00 */
[----:B------:R-:W-:Y:S01]  /*0040*/  ULDC.64 UR20, c[0x0][0x208] ;  /* 0x0000820000147ab9 */ /* 0x000fe20000000a00 */
[----:B------:R-:W0:Y:S05]  /*0050*/  S2R R0, SR_TID.X ;  /* 0x0000000000007919 */ /* 0x000e2a0000002100 */
[----:B------:R-:W2:Y:S08]  /*0060*/  LDC R65, c[0x0][0x248] ;  /* 0x00009200ff417b82 */ /* 0x000eb00000000800 */
[----:B------:R-:W3:Y:S01]  /*0070*/  LDC.64 R6, c[0x0][0x210] ;  /* 0x00008400ff067b82 */ /* 0x000ee20000000a00 */
[----:B-1----:R-:W-:-:S04]  /*0080*/  UIMAD UR4, UR16, UR4, URZ ;  /* 0x00000004100472a4 */ /* 0x002fc8000f8e023f */
[----:B------:R-:W-:Y:S01]  /*0090*/  USHF.L.U32 UR6, UR4, 0x1, URZ ;  /* 0x0000000104067899 */ /* 0x000fe2000800063f */
[C---:B--2---:R-:W-:Y:S01]  /*00a0*/  IMAD R15, R65.reuse, 0x6, RZ ;  /* 0x00000006410f7824 */ /* 0x044fe200078e02ff */
[----:B0-----:R-:W-:Y:S01]  /*00b0*/  PRMT R134, R0, 0x6540, R67 ;  /* 0x0000654000867816 */ /* 0x001fe20000000043 */
[C---:B------:R-:W-:Y:S02]  /*00c0*/  IMAD R27, R65.reuse, 0xc, RZ ;  /* 0x0000000c411b7824 */ /* 0x040fe400078e02ff */
[C---:B------:R-:W-:Y:S02]  /*00d0*/  IMAD R9, R65.reuse, 0x22, RZ ;  /* 0x0000002241097824 */ /* 0x040fe400078e02ff */
[----:B------:R-:W-:Y:S01]  /*00e0*/  IMAD R2, R134, UR5, RZ ;  /* 0x0000000586027c24 */ /* 0x000fe2000f8e02ff */
[----:B------:R-:W-:Y:S01]  /*00f0*/  UIMAD.WIDE UR4, UR4, 0x2, URZ ;  /* 0x00000002040478a5 */ /* 0x000fe2000f8e023f */
[----:B------:R-:W-:Y:S02]  /*0100*/  IMAD R5, R65, 0x3, RZ ;  /* 0x0000000341057824 */ /* 0x000fe400078e02ff */
[----:B------:R-:W-:-:S02]  /*0110*/  IMAD.SHL.U32 R3, R2, 0x2, RZ ;  /* 0x0000000202037824 */ /* 0x000fc400078e00ff */
[----:B------:R-:W-:-:S03]  /*0120*/  IMAD.HI R4, R2, 0x2, RZ ;  /* 0x0000000202047827 */ /* 0x000fc600078e02ff */
[----:B---3--:R-:W-:Y:S01]  /*0130*/  IADD3 R2, P0, P1, R3, UR6, R6 ;  /* 0x0000000603027c10 */ /* 0x008fe2000f91e006 */
[----:B------:R-:W-:-:S03]  /*0140*/  IMAD R51, R65, 0x18, RZ ;  /* 0x0000001841337824 */ /* 0x000fc600078e02ff */
[----:B------:R-:W-:Y:S02]  /*0150*/  IADD3.X R3, R4, UR5, R7, P0, P1 ;  /* 0x0000000504037c10 */ /* 0x000fe400087e2407 */
[-C--:B------:R-:W-:Y:S02]  /*0160*/  IADD3 R8, P4, R15, R2.reuse, RZ ;  /* 0x000000020f087210 */ /* 0x080fe40007f9e0ff */
[-C--:B------:R-:W-:Y:S01]  /*0170*/  IADD3 R14, P5, R27, R2.reuse, RZ ;  /* 0x000000021b0e7210 */ /* 0x080fe20007fbe0ff */
[----:B------:R-:W-:Y:S01]  /*0180*/  IMAD.SHL.U32 R35, R65, 0x10, RZ ;  /* 0x0000001041237824 */ /* 0x000fe200078e00ff */
[-C--:B------:R-:W-:Y:S01]  /*0190*/  IADD3 R36, P1, R9, R2.reuse, RZ ;  /* 0x0000000209247210 */ /* 0x080fe20007f3e0ff */
[----:B------:R-:W-:Y:S01]  /*01a0*/  IMAD R77, R65, 0x30, RZ ;  /* 0x00000030414d7824 */ /* 0x000fe200078e02ff */
[-C--:B------:R-:W-:Y:S01]  /*01b0*/  LEA.HI.X.SX32 R9, R5, R3.reuse, 0x1, P4 ;  /* 0x0000000305097211 */ /* 0x080fe200020f0eff */
[----:B------:R-:W-:Y:S01]  /*01c0*/  IMAD.SHL.U32 R7, R65, 0x2, RZ ;  /* 0x0000000241077824 */ /* 0x000fe200078e00ff */
[-C--:B------:R-:W-:Y:S01]  /*01d0*/  IADD3 R26, P4, R51, R2.reuse, RZ ;  /* 0x00000002331a7210 */ /* 0x080fe20007f9e0ff */
[----:B------:R-:W-:Y:S01]  /*01e0*/  IMAD R23, R65, 0xa, RZ ;  /* 0x0000000a41177824 */ /* 0x000fe200078e02ff */
[-C--:B------:R-:W-:Y:S01]  /*01f0*/  LEA.HI.X.SX32 R15, R15, R3.reuse, 0x1, P5 ;  /* 0x000000030f0f7211 */ /* 0x080fe200028f0eff */
[C---:B------:R-:W-:Y:S01]  /*0200*/  IMAD R31, R65.reuse, 0xe, RZ ;  /* 0x0000000e411f7824 */ /* 0x040fe200078e02ff */
[CC--:B------:R-:W-:Y:S01]  /*0210*/  LEA R34, P5, R65.reuse, R2.reuse, 0x5 ;  /* 0x0000000241227211 */ /* 0x0c0fe200078a28ff */
[----:B------:R-:W-:Y:S01]  /*0220*/  IMAD.SHL.U32 R11, R65, 0x4, RZ ;  /* 0x00000004410b7824 */ /* 0x000fe200078e00ff */
[-C--:B------:R-:W-:Y:S01]  /*0230*/  LEA.HI.X.SX32 R27, R27, R3.reuse, 0x1, P4 ;  /* 0x000000031b1b7211 */ /* 0x080fe200020f0eff */
[----:B------:R-:W-:Y:S01]  /*0240*/  IMAD R13, R65, 0x5, RZ ;  /* 0x00000005410d7824 */ /* 0x000fe200078e02ff */
[-C--:B------:R-:W-:Y:S01]  /*0250*/  IADD3 R50, P6, R77, R2.reuse, RZ ;  /* 0x000000024d327210 */ /* 0x080fe20007fde0ff */
[----:B------:R-:W-:Y:S01]  /*0260*/  IMAD R17, R65, 0x7, RZ ;  /* 0x0000000741117824 */ /* 0x000fe200078e02ff */
[-C--:B------:R-:W-:Y:S01]  /*0270*/  IADD3 R4, P4, R7, R2.reuse, RZ ;  /* 0x0000000207047210 */ /* 0x080fe20007f9e0ff */
[----:B------:R-:W-:Y:S01]  /*0280*/  IMAD R39, R65, 0x12, RZ ;  /* 0x0000001241277824 */ /* 0x000fe200078e02ff */
[-C--:B------:R-:W-:Y:S01]  /*0290*/  LEA.HI.X.SX32 R35, R35, R3.reuse, 0x1, P5 ;  /* 0x0000000323237211 */ /* 0x080fe200028f0eff */
[C---:B------:R-:W-:Y:S01]  /*02a0*/  IMAD R43, R65.reuse, 0x14, RZ ;  /* 0x00000014412b7824 */ /* 0x040fe200078e02ff */
[CC--:B------:R-:W-:Y:S01]  /*02b0*/  LEA R6, P5, R65.reuse, R2.reuse, 0x2 ;  /* 0x0000000241067211 */ /* 0x0c0fe200078a10ff */
[----:B------:R-:W-:Y:S01]  /*02c0*/  IMAD R47, R65, 0x16, RZ ;  /* 0x00000016412f7824 */ /* 0x000fe200078e02ff */
[-C--:B------:R-:W-:Y:S01]  /*02d0*/  LEA.HI.X.SX32 R51, R51, R3.reuse, 0x1, P6 ;  /* 0x0000000333337211 */ /* 0x080fe200030f0eff */
[C---:B------:R-:W-:Y:S01]  /*02e0*/  IMAD R21, R65.reuse, 0x9, RZ ;  /* 0x0000000941157824 */ /* 0x040fe200078e02ff */
[CC--:B------:R-:W-:Y:S01]  /*02f0*/  LEA.HI.X.SX32 R5, R65.reuse, R3.reuse, 0x1, P4 ;  /* 0x0000000341057211 */ /* 0x0c0fe200020f0eff */
[C---:B------:R-:W-:Y:S01]  /*0300*/  IMAD R25, R65.reuse, 0xb, RZ ;  /* 0x0000000b41197824 */ /* 0x040fe200078e02ff */
[CC--:B------:R-:W-:Y:S01]  /*0310*/  LEA R10, P6, R65.reuse, R2.reuse, 0x3 ;  /* 0x00000002410a7211 */ /* 0x0c0fe200078c18ff */
[----:B------:R-:W-:Y:S01]  /*0320*/  IMAD R55, R65, 0x1a, RZ ;  /* 0x0000001a41377824 */ /* 0x000fe200078e02ff */
[-C--:B------:R-:W-:Y:S01]  /*0330*/  IADD3 R12, P4, R23, R2.reuse, RZ ;  /* 0x00000002170c7210 */ /* 0x080fe20007f9e0ff */
[----:B------:R-:W-:Y:S01]  /*0340*/  IMAD R59, R65, 0x1c, RZ ;  /* 0x0000001c413b7824 */ /* 0x000fe200078e02ff */
[-C--:B------:R-:W-:Y:S01]  /*0350*/  LEA.HI.X.SX32 R7, R7, R3.reuse, 0x1, P5 ;  /* 0x0000000307077211 */ /* 0x080fe200028f0eff */
[----:B------:R-:W-:Y:S01]  /*0360*/  IMAD R63, R65, 0x1e, RZ ;  /* 0x0000001e413f7824 */ /* 0x000fe200078e02ff */
[-C--:B------:R-:W-:Y:S01]  /*0370*/  IADD3 R16, P5, R31, R2.reuse, RZ ;  /* 0x000000021f107210 */ /* 0x080fe20007fbe0ff */
[----:B------:R-:W-:Y:S01]  /*0380*/  IMAD R57, R65, 0x24, RZ ;  /* 0x0000002441397824 */ /* 0x000fe200078e02ff */
[-C--:B------:R-:W-:Y:S01]  /*0390*/  LEA.HI.X.SX32 R11, R11, R3.reuse, 0x1, P6 ;  /* 0x000000030b0b7211 */ /* 0x080fe200030f0eff */
        /* <DEDUP_REMOVED lines=12> */
[----:B------:R-:W-:Y:S01]  /*0460*/  IMAD R73, R65, 0x2c, RZ ;  /* 0x0000002c41497824 */ /* 0x000fe200078e02ff */
[-C--:B------:R-:W-:Y:S01]  /*0470*/  LEA.HI.X.SX32 R23, R23, R3.reuse, 0x1, P4 ;  /* 0x0000000317177211 */ /* 0x080fe200020f0eff */
[C---:B------:R-:W-:Y:S01]  /*0480*/  IMAD R37, R65.reuse, 0x11, RZ ;  /* 0x0000001141257824 */ /* 0x040fe200078e02ff */
[CC--:B------:R-:W-:Y:S01]  /*0490*/  LEA R18, P2, R65.reuse, R2.reuse, 0x4 ;  /* 0x0000000241127211 */ /* 0x0c0fe200078420ff */
        /* <DEDUP_REMOVED lines=13> */
[-C--:B------:R-:W-:Y:S01]  /*0570*/  LEA.HI.X.SX32 R29, R29, R3.reuse, 0x1, P6 ;  /* 0x000000031d1d7211 */ /* 0x080fe200030f0eff */
[----:B------:R-:W-:Y:S01]  /*0580*/  IMAD R85, R65, 0x38, RZ ;  /* 0x0000003841557824 */ /* 0x000fe200078e02ff */
[-C--:B------:R-:W-:Y:S01]  /*0590*/  LEA.HI.X.SX32 R31, R31, R3.reuse, 0x1, P4 ;  /* 0x000000031f1f7211 */ /* 0x080fe200020f0eff */
[----:B------:R-:W-:Y:S01]  /*05a0*/  IMAD R87, R65, 0x3a, RZ ;  /* 0x0000003a41577824 */ /* 0x000fe200078e02ff */
[-C--:B------:R-:W-:Y:S01]  /*05b0*/  IADD3 R40, P3, R61, R2.reuse, RZ ;  /* 0x000000023d287210 */ /* 0x080fe20007f7e0ff */
[----:B------:R-:W-:Y:S01]  /*05c0*/  IMAD R89, R65, 0x3c, RZ ;  /* 0x0000003c41597824 */ /* 0x000fe200078e02ff */
[-C--:B------:R-:W-:Y:S01]  /*05d0*/  IADD3 R42, P2, R69, R2.reuse, RZ ;  /* 0x00000002452a7210 */ /* 0x080fe20007f5e0ff */
[----:B------:R-:W-:Y:S01]  /*05e0*/  IMAD R53, R65, 0x19, RZ ;  /* 0x0000001941357824 */ /* 0x000fe200078e02ff */
[-C--:B------:R-:W-:Y:S01]  /*05f0*/  IADD3 R44, P6, R71, R2.reuse, RZ ;  /* 0x00000002472c7210 */ /* 0x080fe20007fde0ff */
[----:B------:R-:W-:Y:S01]  /*0600*/  IMAD R91, R65, 0x3e, RZ ;  /* 0x0000003e415b7824 */ /* 0x000fe200078e02ff */
[-C--:B------:R-:W-:Y:S01]  /*0610*/  IADD3 R46, P4, R73, R2.reuse, RZ ;  /* 0x00000002492e7210 */ /* 0x080fe20007f9e0ff */
[----:B------:R0:W2:Y:S01]  /*0620*/  LDG.E.U16 R64, desc[UR20][R2.64] ;  /* 0x0000001402407981 */ /* 0x0000a2000c1e1500 */
[-C--:B------:R-:W-:Y:S01]  /*0630*/  LEA.HI.X.SX32 R33, R33, R3.reuse, 0x1, P5 ;  /* 0x0000000321217211 */ /* 0x080fe200028f0eff */
[----:B------:R-:W-:Y:S01]  /*0640*/  IMAD R57, R65, 0x1b, RZ ;  /* 0x0000001b41397824 */ /* 0x000fe200078e02ff */
[-C--:B------:R-:W-:Y:S01]  /*0650*/  IADD3 R48, P5, R75, R2.reuse, RZ ;  /* 0x000000024b307210 */ /* 0x080fe20007fbe0ff */
[----:B------:R-:W-:Y:S01]  /*0660*/  IMAD R61, R65, 0x1d, RZ ;  /* 0x0000001d413d7824 */ /* 0x000fe200078e02ff */
[-C--:B------:R-:W-:Y:S01]  /*0670*/  LEA.HI.X.SX32 R37, R37, R3.reuse, 0x1, P1 ;  /* 0x0000000325257211 */ /* 0x080fe200008f0eff */
[----:B------:R-:W-:Y:S01]  /*0680*/  IMAD R65, R65, 0x1f, RZ ;  /* 0x0000001f41417824 */ /* 0x000fe200078e02ff */
[----:B------:R-:W-:Y:S01]  /*0690*/  IADD3 R52, P1, R79, R2, RZ ;  /* 0x000000024f347210 */ /* 0x000fe20007f3e0ff */
[----:B------:R-:W3:Y:S01]  /*06a0*/  LDG.E.U16 R18, desc[UR20][R18.64] ;  /* 0x0000001412127981 */ /* 0x000ee2000c1e1500 */
[----:B------:R-:W-:-:S02]  /*06b0*/  LEA.HI.X.SX32 R39, R39, R3, 0x1, P0 ;  /* 0x0000000327277211 */ /* 0x000fc400000f0eff */
[-C--:B------:R-:W-:Y:S01]  /*06c0*/  IADD3 R54, P0, R81, R2.reuse, RZ ;  /* 0x0000000251367210 */ /* 0x080fe20007f1e0ff */
[----:B------:R-:W4:Y:S01]  /*06d0*/  LDG.E.U16 R34, desc[UR20][R34.64] ;  /* 0x0000001422227981 */ /* 0x000f22000c1e1500 */
[-C--:B------:R-:W-:Y:S02]  /*06e0*/  LEA.HI.X.SX32 R41, R41, R3.reuse, 0x1, P3 ;  /* 0x0000000329297211 */ /* 0x080fe400018f0eff */
[-C--:B------:R-:W-:Y:S01]  /*06f0*/  LEA.HI.X.SX32 R43, R43, R3.reuse, 0x1, P2 ;  /* 0x000000032b2b7211 */ /* 0x080fe200010f0eff */
[----:B------:R-:W5:Y:S01]  /*0700*/  LDG.E.U16 R50, desc[UR20][R50.64] ;  /* 0x0000001432327981 */ /* 0x000f62000c1e1500 */
[-C--:B------:R-:W-:Y:S02]  /*0710*/  LEA.HI.X.SX32 R45, R45, R3.reuse, 0x1, P6 ;  /* 0x000000032d2d7211 */ /* 0x080fe400030f0eff */
[----:B------:R-:W-:Y:S01]  /*0720*/  LEA.HI.X.SX32 R47, R47, R3, 0x1, P4 ;  /* 0x000000032f2f7211 */ /* 0x000fe200020f0eff */
[----:B------:R-:W5:Y:S01]  /*0730*/  LDG.E.U16 R20, desc[UR20][R20.64] ;  /* 0x0000001414147981 */ /* 0x000f62000c1e1500 */
[----:B------:R-:W-:-:S02]  /*0740*/  IADD3 R56, P3, R83, R2, RZ ;  /* 0x0000000253387210 */ /* 0x000fc40007f7e0ff */
[-C--:B------:R-:W-:Y:S01]  /*0750*/  IADD3 R58, P2, R85, R2.reuse, RZ ;  /* 0x00000002553a7210 */ /* 0x080fe20007f5e0ff */
[----:B------:R-:W5:Y:S01]  /*0760*/  LDG.E.U16 R36, desc[UR20][R36.64] ;  /* 0x0000001424247981 */ /* 0x000f62000c1e1500 */
[-C--:B------:R-:W-:Y:S02]  /*0770*/  IADD3 R60, P6, R87, R2.reuse, RZ ;  /* 0x00000002573c7210 */ /* 0x080fe40007fde0ff */
[-C--:B------:R-:W-:Y:S01]  /*0780*/  IADD3 R62, P4, R89, R2.reuse, RZ ;  /* 0x00000002593e7210 */ /* 0x080fe20007f9e0ff */
[----:B------:R-:W5:Y:S01]  /*0790*/  LDG.E.U16 R6, desc[UR20][R6.64] ;  /* 0x0000001406067981 */ /* 0x000f62000c1e1500 */
[-C--:B------:R-:W-:Y:S02]  /*07a0*/  LEA.HI.X.SX32 R49, R49, R3.reuse, 0x1, P5 ;  /* 0x0000000331317211 */ /* 0x080fe400028f0eff */
[----:B0-----:R-:W-:Y:S01]  /*07b0*/  IADD3 R2, P5, R91, R2, RZ ;  /* 0x000000025b027210 */ /* 0x001fe20007fbe0ff */
[----:B------:R-:W5:Y:S01]  /*07c0*/  LDG.E.U16 R22, desc[UR20][R22.64] ;  /* 0x0000001416167981 */ /* 0x000f62000c1e1500 */
[----:B------:R-:W-:-:S02]  /*07d0*/  LEA.HI.X.SX32 R53, R53, R3, 0x1, P1 ;  /* 0x0000000335357211 */ /* 0x000fc400008f0eff */
[-C--:B------:R-:W-:Y:S01]  /*07e0*/  LEA.HI.X.SX32 R55, R55, R3.reuse, 0x1, P0 ;  /* 0x0000000337377211 */ /* 0x080fe200000f0eff */
[----:B------:R-:W5:Y:S01]  /*07f0*/  LDG.E.U16 R38, desc[UR20][R38.64] ;  /* 0x0000001426267981 */ /* 0x000f62000c1e1500 */
[-C--:B------:R-:W-:Y:S02]  /*0800*/  LEA.HI.X.SX32 R57, R57, R3.reuse, 0x1, P3 ;  /* 0x0000000339397211 */ /* 0x080fe400018f0eff */
[-C--:B------:R-:W-:Y:S01]  /*0810*/  LEA.HI.X.SX32 R59, R59, R3.reuse, 0x1, P2 ;  /* 0x000000033b3b7211 */ /* 0x080fe200010f0eff */
[----:B------:R-:W5:Y:S01]  /*0820*/  LDG.E.U16 R52, desc[UR20][R52.64] ;  /* 0x0000001434347981 */ /* 0x000f62000c1e1500 */
[-C--:B------:R-:W-:Y:S02]  /*0830*/  LEA.HI.X.SX32 R61, R61, R3.reuse, 0x1, P6 ;  /* 0x000000033d3d7211 */ /* 0x080fe400030f0eff */
[-C--:B------:R-:W-:Y:S01]  /*0840*/  LEA.HI.X.SX32 R63, R63, R3.reuse, 0x1, P4 ;  /* 0x000000033f3f7211 */ /* 0x080fe200020f0eff */
[----:B------:R-:W5:Y:S01]  /*0850*/  LDG.E.U16 R54, desc[UR20][R54.64] ;  /* 0x0000001436367981 */ /* 0x000f62000c1e1500 */
[----:B------:R-:W-:-:S03]  /*0860*/  LEA.HI.X.SX32 R3, R65, R3, 0x1, P5 ;  /* 0x0000000341037211 */ /* 0x000fc600028f0eff */
[----:B------:R0:W5:Y:S04]  /*0870*/  LDG.E.U16 R65, desc[UR20][R4.64] ;  /* 0x0000001404417981 */ /* 0x000168000c1e1500 */
[----:B------:R1:W5:Y:S04]  /*0880*/  LDG.E.U16 R8, desc[UR20][R8.64] ;  /* 0x0000001408087981 */ /* 0x000368000c1e1500 */
[----:B------:R-:W5:Y:S04]  /*0890*/  LDG.E.U16 R24, desc[UR20][R24.64] ;  /* 0x0000001418187981 */ /* 0x000f68000c1e1500 */
        /* <DEDUP_REMOVED lines=17> */
[----:B------:R1:W5:Y:S01]  /*09b0*/  LDG.E.U16 R2, desc[UR20][R2.64] ;  /* 0x0000001402027981 */ /* 0x000362000c1e1500 */
[----:B------:R-:W1:Y:S01]  /*09c0*/  S2UR UR4, SR_CgaCtaId ;  /* 0x00000000000479c3 */ /* 0x000e620000008800 */
[----:B0-----:R-:W-:-:S02]  /*09d0*/  LOP3.LUT R4, R0, 0xc0, RZ, 0xc0, !PT ;  /* 0x000000c000047812 */ /* 0x001fc400078ec0ff */
[----:B------:R-:W-:Y:S01]  /*09e0*/  LOP3.LUT R5, R0, 0x3f, RZ, 0xc0, !PT ;  /* 0x0000003f00057812 */ /* 0x000fe200078ec0ff */
[----:B------:R-:W-:-:S03]  /*09f0*/  IMAD.SHL.U32 R144, R67, 0x100, RZ ;  /* 0x0000010043907824 */ /* 0x000fc600078e00ff */
[----:B------:R-:W-:Y:S01]  /*0a00*/  LEA R7, R4, R5, 0x5 ;  /* 0x0000000504077211 */ /* 0x000fe200078e28ff */
[----:B------:R-:W-:Y:S01]  /*0a10*/  UMOV UR17, 0x400 ;  /* 0x0000040000117882 */ /* 0x000fe20000000000 */
[----:B------:R-:W-:-:S03]  /*0a20*/  IADD3 R163, R144, 0x100, RZ ;  /* 0x0000010090a37810 */ /* 0x000fc60007ffe0ff */
[----:B------:R-:W-:Y:S01]  /*0a30*/  IMAD.SHL.U32 R7, R7, 0x2, RZ ;  /* 0x0000000207077824 */ /* 0x000fe200078e00ff */
[----:B------:R-:W-:-:S04]  /*0a40*/  ISETP.GE.AND P0, PT, R163, 0x1, PT ;  /* 0x00000001a300780c */ /* 0x000fc80003f06270 */
[C---:B-1----:R-:W-:Y:S01]  /*0a50*/  LOP3.LUT R9, R7.reuse, 0x10, RZ, 0x3c, !PT ;  /* 0x0000001007097812 */ /* 0x042fe200078e3cff */
[----:B------:R-:W-:Y:S01]  /*0a60*/  ULEA UR17, UR4, UR17, 0x18 ;  /* 0x0000001104117291 */ /* 0x000fe2000f8ec03f */
[C---:B------:R-:W-:Y:S02]  /*0a70*/  LOP3.LUT R3, R7.reuse, 0x20, RZ, 0x3c, !PT ;  /* 0x0000002007037812 */ /* 0x040fe400078e3cff */
[C---:B------:R-:W-:Y:S02]  /*0a80*/  LOP3.LUT R11, R7.reuse, 0x30, RZ, 0x3c, !PT ;  /* 0x00000030070b7812 */ /* 0x040fe400078e3cff */
[----:B------:R-:W-:Y:S01]  /*0a90*/  LOP3.LUT R13, R7, 0x40, RZ, 0x3c, !PT ;  /* 0x00000040070d7812 */ /* 0x000fe200078e3cff */
[----:B------:R-:W-:Y:S01]  /*0aa0*/  IMAD.MOV.U32 R146, RZ, RZ, 0x3f800000 ;  /* 0x3f800000ff927424 */ /* 0x000fe200078e00ff */
[----:B------:R-:W-:Y:S01]  /*0ab0*/  CS2R R104, SRZ ;  /* 0x0000000000687805 */ /* 0x000fe2000001ff00 */
[----:B------:R-:W-:Y:S01]  /*0ac0*/  IMAD.MOV.U32 R57, RZ, RZ, -0x800000 ;  /* 0xff800000ff397424 */ /* 0x000fe200078e00ff */
[----:B------:R-:W-:Y:S01]  /*0ad0*/  CS2R R106, SRZ ;  /* 0x00000000006a7805 */ /* 0x000fe2000001ff00 */
[----:B------:R-:W-:Y:S01]  /*0ae0*/  IMAD.MOV.U32 R72, RZ, RZ, -0x800000 ;  /* 0xff800000ff487424 */ /* 0x000fe200078e00ff */
[----:B------:R-:W-:Y:S01]  /*0af0*/  CS2R R108, SRZ ;  /* 0x00000000006c7805 */ /* 0x000fe2000001ff00 */
[----:B------:R-:W-:Y:S01]  /*0b00*/  IMAD.MOV.U32 R73, RZ, RZ, -0x800000 ;  /* 0xff800000ff497424 */ /* 0x000fe200078e00ff */
[----:B------:R-:W-:Y:S01]  /*0b10*/  CS2R R110, SRZ ;  /* 0x00000000006e7805 */ /* 0x000fe2000001ff00 */
[----:B------:R-:W-:Y:S01]  /*0b20*/  IMAD.MOV.U32 R147, RZ, RZ, 0x3f800000 ;  /* 0x3f800000ff937424 */ /* 0x000fe200078e00ff */
[----:B------:R-:W-:Y:S01]  /*0b30*/  CS2R R112, SRZ ;  /* 0x0000000000707805 */ /* 0x000fe2000001ff00 */
[----:B------:R-:W-:Y:S01]  /*0b40*/  IMAD.MOV.U32 R148, RZ, RZ, 0x3f800000 ;  /* 0x3f800000ff947424 */ /* 0x000fe200078e00ff */
[----:B------:R-:W-:Y:S01]  /*0b50*/  CS2R R114, SRZ ;  /* 0x0000000000727805 */ /* 0x000fe2000001ff00 */
[----:B------:R-:W-:Y:S01]  /*0b60*/  IMAD.MOV.U32 R149, RZ, RZ, 0x3f800000 ;  /* 0x3f800000ff957424 */ /* 0x000fe200078e00ff */
[----:B------:R-:W-:-:S02]  /*0b70*/  CS2R R116, SRZ ;  /* 0x0000000000747805 */ /* 0x000fc4000001ff00 */
[----:B------:R-:W-:Y:S02]  /*0b80*/  CS2R R118, SRZ ;  /* 0x0000000000767805 */ /* 0x000fe4000001ff00 */
[----:B------:R-:W-:Y:S02]  /*0b90*/  CS2R R88, SRZ ;  /* 0x0000000000587805 */ /* 0x000fe4000001ff00 */
[----:B------:R-:W-:Y:S02]  /*0ba0*/  CS2R R90, SRZ ;  /* 0x00000000005a7805 */ /* 0x000fe4000001ff00 */
[----:B------:R-:W-:Y:S02]  /*0bb0*/  CS2R R92, SRZ ;  /* 0x00000000005c7805 */ /* 0x000fe4000001ff00 */
[----:B------:R-:W-:Y:S02]  /*0bc0*/  CS2R R94, SRZ ;  /* 0x00000000005e7805 */ /* 0x000fe4000001ff00 */
[----:B------:R-:W-:-:S02]  /*0bd0*/  CS2R R96, SRZ ;  /* 0x0000000000607805 */ /* 0x000fc4000001ff00 */
[----:B------:R-:W-:Y:S02]  /*0be0*/  CS2R R98, SRZ ;  /* 0x0000000000627805 */ /* 0x000fe4000001ff00 */
[----:B------:R-:W-:Y:S02]  /*0bf0*/  CS2R R100, SRZ ;  /* 0x0000000000647805 */ /* 0x000fe4000001ff00 */
[----:B------:R-:W-:Y:S02]  /*0c00*/  CS2R R102, SRZ ;  /* 0x0000000000667805 */ /* 0x000fe4000001ff00 */
[C---:B------:R-:W-:Y:S01]  /*0c10*/  LOP3.LUT R137, R0.reuse, 0xff, RZ, 0xc0, !PT ;  /* 0x000000ff00897812 */ /* 0x040fe200078ec0ff */
[C---:B------:R-:W-:Y:S01]  /*0c20*/  IMAD.SHL.U32 R136, R0.reuse, 0x2, RZ ;  /* 0x0000000200887824 */ /* 0x040fe200078e00ff */
[----:B------:R-:W-:Y:S01]  /*0c30*/  LOP3.LUT R138, R0, 0xe0, RZ, 0xc0, !PT ;  /* 0x000000e0008a7812 */ /* 0x000fe200078ec0ff */
[----:B--2---:R-:W-:Y:S04]  /*0c40*/  STS.U16 [R7+UR17], R64 ;  /* 0x0000004007007988 */ /* 0x004fe80008000411 */
[----:B---3--:R-:W-:Y:S04]  /*0c50*/  STS.U16 [R7+UR17+0x400], R18 ;  /* 0x0004001207007988 */ /* 0x008fe80008000411 */
[----:B----4-:R-:W-:Y:S04]  /*0c60*/  STS.U16 [R7+UR17+0x800], R34 ;  /* 0x0008002207007988 */ /* 0x010fe80008000411 */
[----:B-----5:R-:W-:Y:S04]  /*0c70*/  STS.U16 [R7+UR17+0xc00], R50 ;  /* 0x000c003207007988 */ /* 0x020fe80008000411 */
[----:B------:R-:W-:Y:S04]  /*0c80*/  STS.U16 [R9+UR17+0x480], R20 ;  /* 0x0004801409007988 */ /* 0x000fe80008000411 */
[----:B------:R-:W-:Y:S04]  /*0c90*/  STS.U16 [R9+UR17+0x880], R36 ;  /* 0x0008802409007988 */ /* 0x000fe80008000411 */
[----:B------:R-:W-:Y:S04]  /*0ca0*/  STS.U16 [R9+UR17+0xc80], R52 ;  /* 0x000c803409007988 */ /* 0x000fe80008000411 */
[----:B------:R0:W-:Y:S04]  /*0cb0*/  STS.U16 [R9+UR17+0x80], R65 ;  /* 0x0000804109007988 */ /* 0x0001e80008000411 */
[----:B------:R-:W-:Y:S04]  /*0cc0*/  STS.U16 [R3+UR17+0x100], R6 ;  /* 0x0001000603007988 */ /* 0x000fe80008000411 */
[----:B------:R-:W-:Y:S01]  /*0cd0*/  STS.U16 [R3+UR17+0x500], R22 ;  /* 0x0005001603007988 */ /* 0x000fe20008000411 */
[----:B0-----:R-:W-:-:S03]  /*0ce0*/  LOP3.LUT R9, R7, 0x50, RZ, 0x3c, !PT ;  /* 0x0000005007097812 */ /* 0x001fc600078e3cff */
[----:B------:R-:W-:Y:S04]  /*0cf0*/  STS.U16 [R3+UR17+0x900], R38 ;  /* 0x0009002603007988 */ /* 0x000fe80008000411 */
[----:B------:R0:W-:Y:S04]  /*0d00*/  STS.U16 [R3+UR17+0xd00], R54 ;  /* 0x000d003603007988 */ /* 0x0001e80008000411 */
[----:B------:R-:W-:Y:S04]  /*0d10*/  STS.U16 [R11+UR17+0x180], R8 ;  /* 0x000180080b007988 */ /* 0x000fe80008000411 */
[----:B------:R-:W-:Y:S01]  /*0d20*/  STS.U16 [R11+UR17+0x580], R24 ;  /* 0x000580180b007988 */ /* 0x000fe20008000411 */
[----:B0-----:R-:W-:-:S02]  /*0d30*/  LOP3.LUT R3, R7, 0x60, RZ, 0x3c, !PT ;  /* 0x0000006007037812 */ /* 0x001fc400078e3cff */
[----:B------:R-:W-:Y:S01]  /*0d40*/  LOP3.LUT R7, R7, 0x70, RZ, 0x3c, !PT ;  /* 0x0000007007077812 */ /* 0x000fe200078e3cff */
[----:B------:R-:W-:Y:S04]  /*0d50*/  STS.U16 [R11+UR17+0x980], R40 ;  /* 0x000980280b007988 */ /* 0x000fe80008000411 */
[----:B------:R0:W-:Y:S04]  /*0d60*/  STS.U16 [R11+UR17+0xd80], R56 ;  /* 0x000d80380b007988 */ /* 0x0001e80008000411 */
        /* <DEDUP_REMOVED lines=11> */
[----:B------:R1:W-:Y:S01]  /*0e20*/  STS.U16 [R3+UR17+0xf00], R62 ;  /* 0x000f003e03007988 */ /* 0x0003e20008000411 */
[----:B0-----:R-:W-:-:S03]  /*0e30*/  MOV R56, 0xff800000 ;  /* 0xff80000000387802 */ /* 0x001fc60000000f00 */
[----:B------:R1:W-:Y:S04]  /*0e40*/  STS.U16 [R7+UR17+0x380], R16 ;  /* 0x0003801007007988 */ /* 0x0003e80008000411 */
[----:B------:R1:W-:Y:S04]  /*0e50*/  STS.U16 [R7+UR17+0x780], R32 ;  /* 0x0007802007007988 */ /* 0x0003e80008000411 */
[----:B------:R1:W-:Y:S04]  /*0e60*/  STS.U16 [R7+UR17+0xb80], R48 ;  /* 0x000b803007007988 */ /* 0x0003e80008000411 */
[----:B------:R1:W-:Y:S01]  /*0e70*/  STS.U16 [R7+UR17+0xf80], R2 ;  /* 0x000f800207007988 */ /* 0x0003e20008000411 */
[----:B------:R-:W-:Y:S05]  /*0e80*/  @!P0 BRA `(.L_x_0) ;  /* 0x0000003800b08947 */ /* 0x000fea0003800000 */
[----:B------:R-:W0:Y:S01]  /*0e90*/  LDC.64 R132, c[0x0][0x260] ;  /* 0x00009800ff847b82 */ /* 0x000e220000000a00 */
[----:B------:R-:W-:Y:S01]  /*0ea0*/  IMAD.SHL.U32 R135, R137, 0x2, RZ ;  /* 0x0000000289877824 */ /* 0x000fe200078e00ff */
[----:B------:R-:W-:Y:S01]  /*0eb0*/  SHF.R.U32.HI R4, RZ, 0x2, R4 ;  /* 0x00000002ff047819 */ /* 0x000fe20000011604 */
[----:B------:R-:W-:Y:S01]  /*0ec0*/  ULDC UR4, c[0x0][0x258] ;  /* 0x0000960000047ab9 */ /* 0x000fe20000000800 */
[----:B-1----:R-:W-:Y:S01]  /*0ed0*/  LOP3.LUT R2, R0, 0x1f, RZ, 0xc0, !PT ;  /* 0x0000001f00027812 */ /* 0x002fe200078ec0ff */
[----:B------:R-:W-:Y:S01]  /*0ee0*/  ULDC.64 UR6, c[0x0][0x220] ;  /* 0x0000880000067ab9 */ /* 0x000fe20000000a00 */
[----:B------:R-:W-:Y:S01]  /*0ef0*/  LOP3.LUT R135, R135, R4, RZ, 0x3c, !PT ;  /* 0x0000000487877212 */ /* 0x000fe200078e3cff */
[----:B------:R-:W-:Y:S01]  /*0f00*/  UMOV UR10, 0xfffffffe ;  /* 0xfffffffe000a7882 */ /* 0x000fe20000000000 */
[----:B------:R-:W1:Y:S01]  /*0f10*/  LDC.64 R130, c[0x0][0x250] ;  /* 0x00009400ff827b82 */ /* 0x000e620000000a00 */
[----:B------:R-:W-:Y:S01]  /*0f20*/  IMAD R3, R2, UR4, RZ ;  /* 0x0000000402037c24 */ /* 0x000fe2000f8e02ff */
[----:B------:R-:W-:Y:S01]  /*0f30*/  ULDC.64 UR4, c[0x0][0x218] ;  /* 0x0000860000047ab9 */ /* 0x000fe20000000a00 */
[--C-:B------:R-:W-:Y:S01]  /*0f40*/  SHF.R.U32.HI R7, RZ, 0x5, R0.reuse ;  /* 0x00000005ff077819 */ /* 0x100fe20000011600 */
[----:B------:R-:W-:Y:S01]  /*0f50*/  UMOV UR11, 0x7fffffdf ;  /* 0x7fffffdf000b7882 */ /* 0x000fe20000000000 */
[----:B------:R-:W-:Y:S01]  /*0f60*/  SHF.R.U32.HI R8, RZ, 0x2, R0 ;  /* 0x00000002ff087819 */ /* 0x000fe20000011600 */
[----:B------:R-:W-:Y:S01]  /*0f70*/  IMAD.MOV.U32 R151, RZ, RZ, -0x800000 ;  /* 0xff800000ff977424 */ /* 0x000fe200078e00ff */
[----:B------:R-:W-:Y:S01]  /*0f80*/  R2UR UR24, R7 ;  /* 0x00000000071872ca */ /* 0x000fe200000e0000 */
[----:B------:R-:W2:Y:S01]  /*0f90*/  LDC R30, c[0x0][0x268] ;  /* 0x00009a00ff1e7b82 */ /* 0x000ea20000000800 */
[----:B------:R-:W-:Y:S01]  /*0fa0*/  SHF.R.U32.HI R9, RZ, 0x1, R138 ;  /* 0x00000001ff097819 */ /* 0x000fe2000001168a */
[----:B------:R-:W-:Y:S01]  /*0fb0*/  IMAD.MOV.U32 R146, RZ, RZ, 0x3f800000 ;  /* 0x3f800000ff927424 */ /* 0x000fe200078e00ff */
[----:B------:R-:W-:Y:S01]  /*0fc0*/  SGXT.U32 R8, R8, 0x3 ;  /* 0x000000030808781a */ /* 0x000fe20000000000 */
[----:B------:R-:W-:Y:S01]  /*0fd0*/  IMAD.MOV.U32 R143, RZ, RZ, RZ ;  /* 0x000000ffff8f7224 */ /* 0x000fe200078e00ff */
[----:B------:R-:W-:Y:S01]  /*0fe0*/  LOP3.LUT R165, R136, 0x6, RZ, 0xc0, !PT ;  /* 0x0000000688a57812 */ /* 0x000fe200078ec0ff */
[----:B------:R-:W-:Y:S01]  /*0ff0*/  IMAD.MOV.U32 R139, RZ, RZ, RZ ;  /* 0x000000ffff8b7224 */ /* 0x000fe200078e00ff */
[----:B------:R-:W-:Y:S01]  /*1000*/  LOP3.LUT R144, R144, R9, R8, 0xfe, !PT ;  /* 0x0000000990907212 */ /* 0x000fe200078efe08 */
[----:B0-----:R-:W-:Y:S01]  /*1010*/  IMAD R132, R132, UR16, RZ ;  /* 0x0000001084847c24 */ /* 0x001fe2000f8e02ff */
[----:B------:R-:W-:Y:S01]  /*1020*/  MOV R147, 0x3f800000 ;  /* 0x3f80000000937802 */ /* 0x000fe20000000f00 */
[----:B------:R-:W-:Y:S01]  /*1030*/  IMAD R6, R5, R133, RZ ;  /* 0x0000008505067224 */ /* 0x000fe200078e02ff */
[----:B------:R-:W-:Y:S01]  /*1040*/  MOV R150, 0xff800000 ;  /* 0xff80000000967802 */ /* 0x000fe20000000f00 */
[----:B------:R-:W-:Y:S01]  /*1050*/  IMAD.SHL.U32 R4, R132, 0x2, RZ ;  /* 0x0000000284047824 */ /* 0x000fe200078e00ff */
[----:B------:R-:W-:Y:S01]  /*1060*/  CS2R R104, SRZ ;  /* 0x0000000000687805 */ /* 0x000fe2000001ff00 */
[----:B------:R-:W-:Y:S01]  /*1070*/  IMAD.SHL.U32 R5, R6, 0x2, RZ ;  /* 0x0000000206057824 */ /* 0x000fe200078e00ff */
[----:B------:R-:W-:Y:S01]  /*1080*/  CS2R R106, SRZ ;  /* 0x00000000006a7805 */ /* 0x000fe2000001ff00 */
[----:B-1----:R-:W-:Y:S01]  /*1090*/  IMAD R130, R130, UR16, RZ ;  /* 0x0000001082827c24 */ /* 0x002fe2000f8e02ff */
[----:B------:R-:W-:Y:S01]  /*10a0*/  CS2R R108, SRZ ;  /* 0x00000000006c7805 */ /* 0x000fe2000001ff00 */
[----:B------:R-:W-:Y:S01]  /*10b0*/  IMAD.HI R132, R132, 0x2, RZ ;  /* 0x0000000284847827 */ /* 0x000fe200078e02ff */
[----:B------:R-:W-:Y:S01]  /*10c0*/  IADD3 R28, P2, P3, R5, UR6, R4 ;  /* 0x00000006051c7c10 */ /* 0x000fe2000fb5e004 */
[----:B------:R-:W-:Y:S01]  /*10d0*/  UIADD3 UR6, UR17, 0x4000, URZ ;  /* 0x0000400011067890 */ /* 0x000fe2000fffe03f */
[----:B------:R-:W-:Y:S01]  /*10e0*/  SHF.R.U32.HI R4, RZ, 0x5, R0 ;  /* 0x00000005ff047819 */ /* 0x000fe20000011600 */
[----:B------:R-:W-:Y:S01]  /*10f0*/  IMAD.SHL.U32 R2, R130, 0x2, RZ ;  /* 0x0000000282027824 */ /* 0x000fe200078e00ff */
[C---:B------:R-:W-:Y:S01]  /*1100*/  SHF.L.U32 R5, R3.reuse, 0x1, RZ ;  /* 0x0000000103057819 */ /* 0x040fe200000006ff */
[----:B------:R-:W-:Y:S01]  /*1110*/  IMAD.HI R3, R3, 0x2, RZ ;  /* 0x0000000203037827 */ /* 0x000fe200078e02ff */
[----:B------:R-:W-:Y:S01]  /*1120*/  SGXT.U32 R4, R4, 0x3 ;  /* 0x000000030404781a */ /* 0x000fe20000000000 */
[----:B------:R-:W-:Y:S01]  /*1130*/  USHF.R.U32.HI UR6, URZ, 0x4, UR6 ;  /* 0x000000043f067899 */ /* 0x000fe20008011606 */
[----:B------:R-:W-:Y:S01]  /*1140*/  IADD3 R17, P0, P1, R5, UR4, R2 ;  /* 0x0000000405117c10 */ /* 0x000fe2000f91e002 */
[----:B------:R-:W-:Y:S01]  /*1150*/  IMAD.HI R5, R6, 0x2, RZ ;  /* 0x0000000206057827 */ /* 0x000fe200078e02ff */
[----:B------:R-:W-:Y:S01]  /*1160*/  SHF.R.U32.HI R2, RZ, 0x6, R0 ;  /* 0x00000006ff027819 */ /* 0x000fe20000011600 */
[----:B------:R-:W-:Y:S01]  /*1170*/  USGXT.U32 UR6, UR6, 0xe ;  /* 0x0000000e0606789a */ /* 0x000fe20008000000 */
[----:B------:R-:W-:Y:S01]  /*1180*/  CS2R R110, SRZ ;  /* 0x00000000006e7805 */ /* 0x000fe2000001ff00 */
[----:B------:R-:W-:Y:S01]  /*1190*/  IMAD R4, R4, R131, RZ ;  /* 0x0000008304047224 */ /* 0x000fe200078e02ff */
[----:B------:R-:W-:Y:S01]  /*11a0*/  SGXT.U32 R2, R2, 0x2 ;  /* 0x000000020202781a */ /* 0x000fe20000000000 */
[----:B------:R-:W-:Y:S01]  /*11b0*/  IMAD.HI R130, R130, 0x2, RZ ;  /* 0x0000000282827827 */ /* 0x000fe200078e02ff */
[----:B------:R-:W-:Y:S01]  /*11c0*/  IADD3.X R132, R5, UR7, R132, P2, P3 ;  /* 0x0000000705847c10 */ /* 0x000fe200097e6484 */
[----:B------:R-:W-:Y:S01]  /*11d0*/  UIADD3 UR26, UP0, UR6, 0x2, URZ ;  /* 0x00000002061a7890 */ /* 0x000fe2000ff1e03f */
[----:B------:R-:W-:Y:S01]  /*11e0*/  CS2R R112, SRZ ;  /* 0x0000000000707805 */ /* 0x000fe2000001ff00 */
[----:B------:R-:W-:Y:S01]  /*11f0*/  IMAD R6, R131, 0x8, R4 ;  /* 0x0000000883067824 */ /* 0x000fe200078e0204 */
[----:B------:R-:W-:Y:S01]  /*1200*/  IADD3.X R11, R3, UR5, R130, P0, P1 ;  /* 0x00000005030b7c10 */ /* 0x000fe200087e2482 */
[----:B--2---:R-:W-:Y:S01]  /*1210*/  IMAD R7, R2, R30, RZ ;  /* 0x0000001e02077224 */ /* 0x004fe200078e02ff */
[-C--:B------:R-:W-:Y:S01]  /*1220*/  LEA R128, P1, R4, R17.reuse, 0x1 ;  /* 0x0000001104807211 */ /* 0x080fe200078208ff */
[C---:B------:R-:W-:Y:S01]  /*1230*/  IMAD R2, R131.reuse, 0x8, R6 ;  /* 0x0000000883027824 */ /* 0x040fe200078e0206 */
[----:B------:R-:W-:Y:S01]  /*1240*/  LEA R126, P2, R6, R17, 0x1 ;  /* 0x00000011067e7211 */ /* 0x000fe200078408ff */
[----:B------:R-:W-:Y:S01]  /*1250*/  IMAD R3, R30, 0x4, R7 ;  /* 0x000000041e037824 */ /* 0x000fe200078e0207 */
[----:B------:R-:W-:Y:S01]  /*1260*/  LEA.HI.X.SX32 R129, R4, R11, 0x1, P1 ;  /* 0x0000000b04817211 */ /* 0x000fe200008f0eff */
[----:B------:R-:W-:Y:S01]  /*1270*/  UMOV UR5, URZ ;  /* 0x0000003f00057c82 */ /* 0x000fe20008000000 */
[C---:B------:R-:W-:Y:S01]  /*1280*/  LEA R8, R131.reuse, R2, 0x3 ;  /* 0x0000000283087211 */ /* 0x040fe200078e18ff */
[----:B------:R-:W-:Y:S01]  /*1290*/  IMAD R5, R30, 0x4, R3 ;  /* 0x000000041e057824 */ /* 0x000fe200078e0203 */
[----:B------:R-:W-:Y:S01]  /*12a0*/  LEA R122, P1, R2, R17, 0x1 ;  /* 0x00000011027a7211 */ /* 0x000fe200078208ff */
[----:B------:R-:W-:Y:S01]  /*12b0*/  UIADD3.X UR27, UR5, 0x40000040, URZ, UP0, !UPT ;  /* 0x40000040051b7890 */ /* 0x000fe200087fe43f */
[----:B------:R-:W-:Y:S01]  /*12c0*/  LEA.HI.X.SX32 R127, R6, R11, 0x1, P2 ;  /* 0x0000000b067f7211 */ /* 0x000fe200010f0eff */
[C---:B------:R-:W-:Y:S01]  /*12d0*/  IMAD R10, R131.reuse, 0x8, R8 ;  /* 0x00000008830a7824 */ /* 0x040fe200078e0208 */
[----:B------:R-:W-:Y:S01]  /*12e0*/  LEA R120, P2, R8, R17, 0x1 ;  /* 0x0000001108787211 */ /* 0x000fe200078408ff */
[----:B------:R-:W-:Y:S01]  /*12f0*/  IMAD R9, R30, 0x4, R5 ;  /* 0x000000041e097824 */ /* 0x000fe200078e0205 */
[----:B------:R-:W-:Y:S01]  /*1300*/  LEA.HI.X.SX32 R123, R2, R11, 0x1, P1 ;  /* 0x0000000b027b7211 */ /* 0x000fe200008f0eff */
[C---:B------:R-:W-:Y:S01]  /*1310*/  IMAD R4, R131.reuse, 0x8, R10 ;  /* 0x0000000883047824 */ /* 0x040fe200078e020a */
[----:B------:R-:W-:Y:S01]  /*1320*/  LEA R22, P1, R10, R17, 0x1 ;  /* 0x000000110a167211 */ /* 0x000fe200078208ff */
[----:B------:R-:W-:Y:S01]  /*1330*/  IMAD R24, R30, 0x4, R9 ;  /* 0x000000041e187824 */ /* 0x000fe200078e0209 */
[----:B------:R-:W-:Y:S01]  /*1340*/  LEA.HI.X.SX32 R121, R8, R11, 0x1, P2 ;  /* 0x0000000b08797211 */ /* 0x000fe200010f0eff */
[----:B------:R-:W-:Y:S01]  /*1350*/  IMAD.MOV.U32 R148, RZ, RZ, 0x3f800000 ;  /* 0x3f800000ff947424 */ /* 0x000fe200078e00ff */
[----:B------:R-:W-:Y:S01]  /*1360*/  LEA R6, R131, R4, 0x3 ;  /* 0x0000000483067211 */ /* 0x000fe200078e18ff */
[----:B------:R-:W-:Y:S01]  /*1370*/  IMAD R25, R30, 0x4, R24 ;  /* 0x000000041e197824 */ /* 0x000fe200078e0218 */
[-C--:B------:R-:W-:Y:S01]  /*1380*/  LEA R124, P0, R7, R28.reuse, 0x1 ;  /* 0x0000001c077c7211 */ /* 0x080fe200078008ff */
[----:B------:R-:W-:Y:S01]  /*1390*/  IMAD.MOV.U32 R149, RZ, RZ, 0x3f800000 ;  /* 0x3f800000ff957424 */ /* 0x000fe200078e00ff */
[----:B------:R-:W-:Y:S01]  /*13a0*/  LEA R20, P2, R4, R17, 0x1 ;  /* 0x0000001104147211 */ /* 0x000fe200078408ff */
[----:B------:R-:W-:Y:S01]  /*13b0*/  IMAD R2, R131, 0x8, R6 ;  /* 0x0000000883027824 */ /* 0x000fe200078e0206 */
[----:B------:R-:W-:Y:S01]  /*13c0*/  LEA.HI.X.SX32 R23, R10, R11, 0x1, P1 ;  /* 0x0000000b0a177211 */ /* 0x000fe200008f0eff */
[----:B------:R-:W-:Y:S01]  /*13d0*/  IMAD R26, R30, 0x4, R25 ;  /* 0x000000041e1a7824 */ /* 0x000fe200078e0219 */
[----:B------:R-:W-:Y:S01]  /*13e0*/  LEA R14, P1, R3, R28, 0x1 ;  /* 0x0000001c030e7211 */ /* 0x000fe200078208ff */
[----:B------:R-:W-:Y:S01]  /*13f0*/  IMAD.MOV.U32 R145, RZ, RZ, -0x800000 ;  /* 0xff800000ff917424 */ /* 0x000fe200078e00ff */
[-C--:B------:R-:W-:Y:S01]  /*1400*/  LEA R18, P3, R6, R17.reuse, 0x1 ;  /* 0x0000001106127211 */ /* 0x080fe200078608ff */
[----:B------:R-:W-:Y:S01]  /*1410*/  IMAD.MOV.U32 R130, RZ, RZ, -0x800000 ;  /* 0xff800000ff827424 */ /* 0x000fe200078e00ff */
[----:B------:R-:W-:-:S02]  /*1420*/  LEA R16, P4, R2, R17, 0x1 ;  /* 0x0000001102107211 */ /* 0x000fc400078808ff */
[----:B------:R-:W-:Y:S02]  /*1430*/  CS2R R114, SRZ ;  /* 0x0000000000727805 */ /* 0x000fe4000001ff00 */
[----:B------:R-:W-:Y:S02]  /*1440*/  LEA.HI.X.SX32 R21, R4, R11, 0x1, P2 ;  /* 0x0000000b04157211 */ /* 0x000fe400010f0eff */
[----:B------:R-:W-:Y:S02]  /*1450*/  CS2R R116, SRZ ;  /* 0x0000000000747805 */ /* 0x000fe4000001ff00 */
[----:B------:R-:W-:Y:S02]  /*1460*/  LEA.HI.X.SX32 R125, R7, R132, 0x1, P0 ;  /* 0x00000084077d7211 */ /* 0x000fe400000f0eff */
[----:B------:R-:W-:Y:S02]  /*1470*/  CS2R R118, SRZ ;  /* 0x0000000000767805 */ /* 0x000fe4000001ff00 */
[----:B------:R-:W-:-:S02]  /*1480*/  LEA R12, P0, R5, R28, 0x1 ;  /* 0x0000001c050c7211 */ /* 0x000fc400078008ff */
[----:B------:R-:W-:Y:S02]  /*1490*/  CS2R R88, SRZ ;  /* 0x0000000000587805 */ /* 0x000fe4000001ff00 */
[----:B------:R-:W-:Y:S02]  /*14a0*/  LEA R10, P2, R9, R28, 0x1 ;  /* 0x0000001c090a7211 */ /* 0x000fe400078408ff */
[----:B------:R-:W-:Y:S02]  /*14b0*/  CS2R R90, SRZ ;  /* 0x00000000005a7805 */ /* 0x000fe4000001ff00 */
[----:B------:R-:W-:Y:S02]  /*14c0*/  LEA.HI.X.SX32 R15, R3, R132, 0x1, P1 ;  /* 0x00000084030f7211 */ /* 0x000fe400008f0eff */
[----:B------:R-:W-:Y:S02]  /*14d0*/  CS2R R92, SRZ ;  /* 0x00000000005c7805 */ /* 0x000fe4000001ff00 */
[----:B------:R-:W-:-:S02]  /*14e0*/  LEA R3, R30, R26, 0x2 ;  /* 0x0000001a1e037211 */ /* 0x000fc400078e10ff */
[----:B------:R-:W-:Y:S02]  /*14f0*/  CS2R R94, SRZ ;  /* 0x00000000005e7805 */ /* 0x000fe4000001ff00 */
[-C--:B------:R-:W-:Y:S02]  /*1500*/  LEA.HI.X.SX32 R19, R6, R11.reuse, 0x1, P3 ;  /* 0x0000000b06137211 */ /* 0x080fe400018f0eff */
[----:B------:R-:W-:Y:S02]  /*1510*/  CS2R R96, SRZ ;  /* 0x0000000000607805 */ /* 0x000fe4000001ff00 */
[----:B------:R-:W-:Y:S02]  /*1520*/  LEA.HI.X.SX32 R17, R2, R11, 0x1, P4 ;  /* 0x0000000b02117211 */ /* 0x000fe400020f0eff */
[----:B------:R-:W-:Y:S02]  /*1530*/  CS2R R98, SRZ ;  /* 0x0000000000627805 */ /* 0x000fe4000001ff00 */
[----:B------:R-:W-:-:S02]  /*1540*/  LEA.HI.X.SX32 R13, R5, R132, 0x1, P0 ;  /* 0x00000084050d7211 */ /* 0x000fc400000f0eff */
[----:B------:R-:W-:Y:S02]  /*1550*/  CS2R R100, SRZ ;  /* 0x0000000000647805 */ /* 0x000fe4000001ff00 */
[----:B------:R-:W-:Y:S01]  /*1560*/  LEA.HI.X.SX32 R11, R9, R132, 0x1, P2 ;  /* 0x00000084090b7211 */ /* 0x000fe200010f0eff */
[----:B------:R-:W-:Y:S01]  /*1570*/  UMOV UR7, URZ ;  /* 0x0000003f00077c82 */ /* 0x000fe20008000000 */
[-C--:B------:R-:W-:Y:S02]  /*1580*/  LEA R8, P0, R24, R28.reuse, 0x1 ;  /* 0x0000001c18087211 */ /* 0x080fe400078008ff */
[----:B------:R-:W-:Y:S02]  /*1590*/  CS2R R102, SRZ ;  /* 0x0000000000667805 */ /* 0x000fe4000001ff00 */
[-C--:B------:R-:W-:Y:S01]  /*15a0*/  LEA R6, P1, R25, R28.reuse, 0x1 ;  /* 0x0000001c19067211 */ /* 0x080fe200078208ff */
[----:B------:R-:W-:Y:S01]  /*15b0*/  UIADD3.64 UR10, UR6, -UR10, URZ ;  /* 0x8000000a060a7297 */ /* 0x000fe2000fffe03f */
[-C--:B------:R-:W-:Y:S01]  /*15c0*/  LEA R4, P2, R26, R28.reuse, 0x1 ;  /* 0x0000001c1a047211 */ /* 0x080fe200078408ff */
[----:B------:R-:W-:Y:S01]  /*15d0*/  UMOV UR4, URZ ;  /* 0x0000003f00047c82 */ /* 0x000fe20008000000 */
[----:B------:R-:W-:Y:S01]  /*15e0*/  LEA R2, P3, R3, R28, 0x1 ;  /* 0x0000001c03027211 */ /* 0x000fe200078608ff */
[----:B------:R-:W-:Y:S01]  /*15f0*/  UIADD3.64 UR22, UR26, 0x2, URZ ;  /* 0x000000021a167897 */ /* 0x000fe2000fffe03f */
[-C--:B------:R-:W-:Y:S01]  /*1600*/  LEA.HI.X.SX32 R9, R24, R132.reuse, 0x1, P0 ;  /* 0x0000008418097211 */ /* 0x080fe200000f0eff */
[----:B------:R-:W-:Y:S01]  /*1610*/  UIADD3.64 UR18, UR26, 0x4, URZ ;  /* 0x000000041a127897 */ /* 0x000fe2000fffe03f */
[-C--:B------:R-:W-:Y:S01]  /*1620*/  LEA.HI.X.SX32 R7, R25, R132.reuse, 0x1, P1 ;  /* 0x0000008419077211 */ /* 0x080fe200008f0eff */
[----:B------:R-:W-:Y:S01]  /*1630*/  ULDC UR7, c[0x0][0x238] ;  /* 0x00008e0000077ab9 */ /* 0x000fe20000000800 */
[-C--:B------:R-:W-:Y:S01]  /*1640*/  LEA.HI.X.SX32 R5, R26, R132.reuse, 0x1, P2 ;  /* 0x000000841a057211 */ /* 0x080fe200010f0eff */
[----:B------:R-:W-:Y:S01]  /*1650*/  UMOV UR14, UR6 ;  /* 0x00000006000e7c82 */ /* 0x000fe20008000000 */
[----:B------:R-:W-:Y:S01]  /*1660*/  LEA.HI.X.SX32 R3, R3, R132, 0x1, P3 ;  /* 0x0000008403037211 */ /* 0x000fe200018f0eff */
[----:B------:R-:W-:Y:S01]  /*1670*/  UMOV UR15, 0x80000020 ;  /* 0x80000020000f7882 */ /* 0x000fe20000000000 */
[----:B------:R-:W-:Y:S01]  /*1680*/  LOP3.LUT R142, R135, 0x40, RZ, 0x3c, !PT ;  /* 0x00000040878e7812 */ /* 0x000fe200078e3cff */
[----:B------:R-:W-:Y:S01]  /*1690*/  UMOV UR30, UR6 ;  /* 0x00000006001e7c82 */ /* 0x000fe20008000000 */
[C---:B------:R-:W-:Y:S01]  /*16a0*/  LOP3.LUT R141, R144.reuse, 0x88, RZ, 0xfc, !PT ;  /* 0x00000088908d7812 */ /* 0x040fe200078efcff */
[----:B------:R-:W-:Y:S01]  /*16b0*/  UMOV UR31, 0x40000040 ;  /* 0x40000040001f7882 */ /* 0x000fe20000000000 */
[----:B------:R-:W-:-:S02]  /*16c0*/  LOP3.LUT R140, R144, 0x80, RZ, 0xfc, !PT ;  /* 0x00000080908c7812 */ /* 0x000fc400078efcff */
[----:B------:R-:W-:-:S07]  /*16d0*/  LOP3.LUT R132, R144, 0x8, RZ, 0xfc, !PT ;  /* 0x0000000890847812 */ /* 0x000fce00078efcff */
.L_x_1:
[----:B------:R-:W-:-:S04]  /*16e0*/  IMAD.WIDE R26, R143, 0x2, R126 ;  /* 0x000000028f1a7825 */ /* 0x000fc800078e027e */
[C---:B------:R-:W-:Y:S02]  /*16f0*/  IMAD.WIDE R32, R143.reuse, 0x2, R22 ;  /* 0x000000028f207825 */ /* 0x040fe400078e0216 */
[----:B------:R-:W2:Y:S02]  /*1700*/  LDG.E.U16 R26, desc[UR20][R26.64] ;  /* 0x000000141a1a7981 */ /* 0x000ea4000c1e1500 */
[C---:B------:R-:W-:Y:S02]  /*1710*/  IMAD.WIDE R34, R143.reuse, 0x2, R20 ;  /* 0x000000028f227825 */ /* 0x040fe400078e0214 */
[----:B------:R-:W3:Y:S02]  /*1720*/  LDG.E.U16 R32, desc[UR20][R32.64] ;  /* 0x0000001420207981 */ /* 0x000ee4000c1e1500 */
[C---:B------:R-:W-:Y:S02]  /*1730*/  IMAD.WIDE R36, R143.reuse, 0x2, R18 ;  /* 0x000000028f247825 */ /* 0x040fe400078e0212 */
[----:B------:R-:W4:Y:S02]  /*1740*/  LDG.E.U16 R34, desc[UR20][R34.64] ;  /* 0x0000001422227981 */ /* 0x000f24000c1e1500 */
[----:B------:R-:W-:-:S02]  /*1750*/  IMAD.WIDE R38, R143, 0x2, R16 ;  /* 0x000000028f267825 */ /* 0x000fc400078e0210 */
[----:B------:R-:W5:Y:S02]  /*1760*/  LDG.E.U16 R36, desc[UR20][R36.64] ;  /* 0x0000001424247981 */ /* 0x000f64000c1e1500 */
[C---:B------:R-:W-:Y:S02]  /*1770*/  IMAD.WIDE R24, R143.reuse, 0x2, R128 ;  /* 0x000000028f187825 */ /* 0x040fe400078e0280 */
[----:B------:R-:W5:Y:S02]  /*1780*/  LDG.E.U16 R38, desc[UR20][R38.64] ;  /* 0x0000001426267981 */ /* 0x000f64000c1e1500 */
[C---:B------:R-:W-:Y:S02]  /*1790*/  IMAD.WIDE R28, R143.reuse, 0x2, R122 ;  /* 0x000000028f1c7825 */ /* 0x040fe400078e027a */
[----:B------:R0:W5:Y:S02]  /*17a0*/  LDG.E.U16 R40, desc[UR20][R24.64] ;  /* 0x0000001418287981 */ /* 0x000164000c1e1500 */
[----:B------:R-:W-:-:S02]  /*17b0*/  IMAD.WIDE R30, R143, 0x2, R120 ;  /* 0x000000028f1e7825 */ /* 0x000fc400078e0278 */
[----:B------:R1:W5:Y:S04]  /*17c0*/  LDG.E.U16 R42, desc[UR20][R28.64] ;  /* 0x000000141c2a7981 */ /* 0x000368000c1e1500 */
[----:B------:R1:W5:Y:S01]  /*17d0*/  LDG.E.U16 R44, desc[UR20][R30.64] ;  /* 0x000000141e2c7981 */ /* 0x000362000c1e1500 */
[----:B------:R-:W-:Y:S01]  /*17e0*/  BAR.SYNC.DEFER_BLOCKING 0x0 ;  /* 0x0000000000007b1d */ /* 0x000fe20000010000 */
[----:B0-----:R-:W-:-:S04]  /*17f0*/  IMAD.WIDE R24, R139, 0x2, R124 ;  /* 0x000000028b187825 */ /* 0x001fc800078e027c */
[----:B-1----:R-:W-:-:S04]  /*1800*/  IMAD.WIDE R28, R139, 0x2, R12 ;  /* 0x000000028b1c7825 */ /* 0x002fc800078e020c */
[----:B------:R-:W-:Y:S01]  /*1810*/  IMAD.WIDE R30, R139, 0x2, R8 ;  /* 0x000000028b1e7825 */ /* 0x000fe200078e0208 */
[----:B------:R-:W-:-:S04]  /*1820*/  USHF.L.U32 UR6, UR24, 0x6, URZ ;  /* 0x0000000618067899 */ /* 0x000fc8000800063f */
[----:B------:R-:W-:-:S04]  /*1830*/  ULOP3.LUT UR6, UR6, 0x100, URZ, 0xc0, !UPT ;  /* 0x0000010006067892 */ /* 0x000fc8000f8ec03f */
[----:B------:R-:W-:-:S04]  /*1840*/  ULEA.HI UR6, UR17, UR6, URZ, 0x1c ;  /* 0x0000000611067291 */ /* 0x000fc8000f8fe03f */
[----:B------:R-:W-:Y:S01]  /*1850*/  ULOP3.LUT UR12, UR6, 0x3fff, URZ, 0xc0, !UPT ;  /* 0x00003fff060c7892 */ /* 0x000fe2000f8ec03f */
[----:B------:R-:W-:-:S03]  /*1860*/  UMOV UR13, 0x40000040 ;  /* 0x40000040000d7882 */ /* 0x000fc60000000000 */
[----:B------:R-:W-:Y:S01]  /*1870*/  UIADD3 UR8, UP0, UR12, 0x80, URZ ;  /* 0x000000800c087890 */ /* 0x000fe2000ff1e03f */
[----:B------:R-:W-:-:S03]  /*1880*/  UMOV UR6, URZ ;  /* 0x0000003f00067c82 */ /* 0x000fc60008000000 */
[----:B------:R-:W-:Y:S01]  /*1890*/  UIADD3.X UR9, UR6, 0x40000040, URZ, UP0, !UPT ;  /* 0x4000004006097890 */ /* 0x000fe200087fe43f */
[----:B--2---:R-:W-:Y:S04]  /*18a0*/  STS.U16 [R135+UR17+0x4200], R26 ;  /* 0x0042001a87007988 */ /* 0x004fe80008000411 */
[----:B---3--:R0:W-:Y:S04]  /*18b0*/  STS.U16 [R135+UR17+0x4800], R32 ;  /* 0x0048002087007988 */ /* 0x0081e80008000411 */
[----:B----4-:R-:W-:Y:S04]  /*18c0*/  STS.U16 [R135+UR17+0x4a00], R34 ;  /* 0x004a002287007988 */ /* 0x010fe80008000411 */
[----:B-----5:R-:W-:Y:S04]  /*18d0*/  STS.U16 [R135+UR17+0x4c00], R36 ;  /* 0x004c002487007988 */ /* 0x020fe80008000411 */
[----:B------:R-:W-:Y:S04]  /*18e0*/  STS.U16 [R135+UR17+0x4e00], R38 ;  /* 0x004e002687007988 */ /* 0x000fe80008000411 */
[----:B------:R-:W-:Y:S04]  /*18f0*/  STS.U16 [R135+UR17+0x4000], R40 ;  /* 0x0040002887007988 */ /* 0x000fe80008000411 */
[----:B------:R-:W-:Y:S04]  /*1900*/  STS.U16 [R135+UR17+0x4400], R42 ;  /* 0x0044002a87007988 */ /* 0x000fe80008000411 */
[----:B------:R1:W-:Y:S01]  /*1910*/  STS.U16 [R135+UR17+0x4600], R44 ;  /* 0x0046002c87007988 */ /* 0x0003e20008000411 */
[----:B------:R2:W-:Y:S06]  /*1920*/  MEMBAR.ALL.CTA ;  /* 0x0000000000007992 */ /* 0x0005ec0000008000 */
[----:B--2---:R-:W2:Y:S02]  /*1930*/  FENCE.VIEW.ASYNC.S ;  /* 0x00000000000073c6 */ /* 0x004ea40000000000 */
[----:B--2---:R-:W-:Y:S01]  /*1940*/  BAR.SYNC.DEFER_BLOCKING 0x0 ;  /* 0x0000000000007b1d */ /* 0x004fe20000010000 */
[----:B0-----:R-:W-:-:S04]  /*1950*/  IMAD.WIDE R32, R139, 0x2, R4 ;  /* 0x000000028b207825 */ /* 0x001fc800078e0204 */
[----:B------:R-:W-:Y:S01]  /*1960*/  IMAD.WIDE R26, R139, 0x2, R14 ;  /* 0x000000028b1a7825 */ /* 0x000fe200078e020e */
[----:B------:R-:W2:Y:S04]  /*1970*/  LDG.E.U16 R158, desc[UR20][R24.64] ;  /* 0x00000014189e7981 */ /* 0x000ea8000c1e1500 */
[----:B------:R-:W3:Y:S04]  /*1980*/  LDG.E.U16 R160, desc[UR20][R28.64] ;  /* 0x000000141ca07981 */ /* 0x000ee8000c1e1500 */
[----:B------:R-:W4:Y:S04]  /*1990*/  LDG.E.U16 R162, desc[UR20][R30.64] ;  /* 0x000000141ea27981 */ /* 0x000f28000c1e1500 */
[----:B------:R-:W5:Y:S04]  /*19a0*/  LDG.E.U16 R164, desc[UR20][R32.64] ;  /* 0x0000001420a47981 */ /* 0x000f68000c1e1500 */
[----:B------:R1:W5:Y:S02]  /*19b0*/  LDG.E.U16 R161, desc[UR20][R26.64] ;  /* 0x000000141aa17981 */ /* 0x000364000c1e1500 */
[----:B-1----:R-:W-:-:S06]  /*19c0*/  WARPGROUP.ARRIVE ;  /* 0x00000000000079c5 */ /* 0x002fcc0000000000 */
[----:B------:R-:W-:Y:S01]  /*19d0*/  HGMMA.64x64x16.F32.BF16 R56, gdesc[UR12].tnspA, RZ, !UPT ;  /* 0x20e000000c3879f0 */ /* 0x000fe2000c7018ff */
[----:B------:R-:W-:-:S03]  /*19e0*/  UIADD3.64 UR12, UR8, 0x180, URZ ;  /* 0x00000180080c7897 */ /* 0x000fc6000fffe03f */
[----:B------:R-:W-:Y:S06]  /*19f0*/  HGMMA.64x64x16.F32.BF16 R56, gdesc[UR8].tnspA, R56 ;  /* 0x20e00000083879f0 */ /* 0x000fec0008701838 */
[----:B------:R-:W-:Y:S01]  /*1a00*/  HGMMA.64x64x16.F32.BF16 R24, gdesc[UR12].tnspA, RZ, !UPT ;  /* 0x20e000000c1879f0 */ /* 0x000fe2000c7018ff */
[----:B------:R-:W-:Y:S01]  /*1a10*/  UIADD3.64 UR8, UR8, 0x200, URZ ;  /* 0x0000020008087897 */ /* 0x000fe2000fffe03f */
[----:B------:R-:W-:Y:S01]  /*1a20*/  IMAD.WIDE R154, R139, 0x2, R10 ;  /* 0x000000028b9a7825 */ /* 0x000fe200078e020a */
[----:B------:R-:W-:-:S03]  /*1a30*/  IADD3 R159, P1, R165, UR4, RZ ;  /* 0x00000004a59f7c10 */ /* 0x000fc6000ff3e0ff */
[----:B------:R-:W-:-:S04]  /*1a40*/  IMAD.WIDE R156, R139, 0x2, R6 ;  /* 0x000000028b9c7825 */ /* 0x000fc800078e0206 */
[----:B------:R-:W-:Y:S01]  /*1a50*/  HGMMA.64x64x16.F32.BF16 R24, gdesc[UR8].tnspA, R24, gsb0 ;  /* 0x20e00000081879f0 */ /* 0x000fe20008001818 */
[----:B------:R-:W-:Y:S01]  /*1a60*/  IMAD.WIDE R152, R139, 0x2, R2 ;  /* 0x000000028b987825 */ /* 0x000fe200078e0202 */
[----:B------:R-:W5:Y:S01]  /*1a70*/  LDG.E.U16 R155, desc[UR20][R154.64] ;  /* 0x000000149a9b7981 */ /* 0x000f62000c1e1500 */
[----:B------:R-:W-:-:S03]  /*1a80*/  IADD3 R167, P3, R159, 0x9, RZ ;  /* 0x000000099fa77810 */ /* 0x000fc60007f7e0ff */
[----:B------:R0:W5:Y:S04]  /*1a90*/  LDG.E.U16 R157, desc[UR20][R156.64] ;  /* 0x000000149c9d7981 */ /* 0x000168000c1e1500 */
[----:B------:R1:W5:Y:S01]  /*1aa0*/  LDG.E.U16 R153, desc[UR20][R152.64] ;  /* 0x0000001498997981 */ /* 0x000362000c1e1500 */
[----:B------:R-:W-:Y:S01]  /*1ab0*/  ISETP.GT.U32.AND P2, PT, R167, R144, PT ;  /* 0x00000090a700720c */ /* 0x000fe20003f44070 */
[----:B0-----:R-:W-:-:S04]  /*1ac0*/  IMAD.X R156, RZ, RZ, UR5, P1 ;  /* 0x00000005ff9c7e24 */ /* 0x001fc800088e06ff */
[----:B-1----:R-:W-:Y:S01]  /*1ad0*/  IMAD.X R152, RZ, RZ, R156, P3 ;  /* 0x000000ffff987224 */ /* 0x002fe200018e069c */
[C---:B------:R-:W-:Y:S02]  /*1ae0*/  ISETP.GT.U32.AND P6, PT, R167.reuse, R132, PT ;  /* 0x00000084a700720c */ /* 0x040fe40003fc4070 */
[C---:B------:R-:W-:Y:S02]  /*1af0*/  ISETP.GT.U32.AND P0, PT, R167.reuse, R140, PT ;  /* 0x0000008ca700720c */ /* 0x040fe40003f04070 */
[----:B------:R-:W-:Y:S02]  /*1b00*/  ISETP.GT.U32.AND P4, PT, R167, R141, PT ;  /* 0x0000008da700720c */ /* 0x000fe40003f84070 */
[C---:B------:R-:W-:Y:S02]  /*1b10*/  ISETP.GT.U32.AND.EX P2, PT, R152.reuse, RZ, PT, P2 ;  /* 0x000000ff9800720c */ /* 0x040fe40003f44120 */
[C---:B------:R-:W-:Y:S02]  /*1b20*/  ISETP.GT.U32.AND.EX P6, PT, R152.reuse, RZ, PT, P6 ;  /* 0x000000ff9800720c */ /* 0x040fe40003fc4160 */
[----:B------:R-:W-:-:S02]  /*1b30*/  ISETP.GT.U32.AND.EX P0, PT, R152, RZ, PT, P0 ;  /* 0x000000ff9800720c */ /* 0x000fc40003f04100 */
[----:B------:R-:W-:Y:S01]  /*1b40*/  ISETP.GT.U32.AND.EX P4, PT, R152, RZ, PT, P4 ;  /* 0x000000ff9800720c */ /* 0x000fe20003f84140 */
[----:B------:R-:W-:Y:S02]  /*1b50*/  WARPGROUP.DEPBAR.LE gsb0, 0x0 ;  /* 0x00008000000079c5 */ /* 0x000fe40000010000 */
[----:B------:R-:W-:Y:S01]  /*1b60*/  BAR.SYNC.DEFER_BLOCKING 0x0 ;  /* 0x0000000000007b1d */ /* 0x000fe20000010000 */
[----:B------:R-:W-:Y:S01]  /*1b70*/  FMUL R154, R61, UR7 ;  /* 0x000000073d9a7c20 */ /* 0x000fe20008400000 */
[----:B------:R-:W-:-:S04]  /*1b80*/  IADD3 R61, P3, R159, 0x10, RZ ;  /* 0x000000109f3d7810 */ /* 0x000fc80007f7e0ff */
[----:B------:R-:W-:Y:S01]  /*1b90*/  FSEL R154, R154, -INF , !P2 ;  /* 0xff8000009a9a7808 */ /* 0x000fe20005000000 */
[----:B------:R-:W-:Y:S01]  /*1ba0*/  IMAD.X R152, RZ, RZ, R156, P3 ;  /* 0x000000ffff987224 */ /* 0x000fe200018e069c */
[C---:B------:R-:W-:Y:S02]  /*1bb0*/  ISETP.GT.U32.AND P1, PT, R61.reuse, R144, PT ;  /* 0x000000903d00720c */ /* 0x040fe40003f24070 */
[C---:B------:R-:W-:Y:S02]  /*1bc0*/  ISETP.GT.U32.AND P5, PT, R61.reuse, R132, PT ;  /* 0x000000843d00720c */ /* 0x040fe40003fa4070 */
[C---:B------:R-:W-:Y:S02]  /*1bd0*/  ISETP.GT.U32.AND P3, PT, R61.reuse, R140, PT ;  /* 0x0000008c3d00720c */ /* 0x040fe40003f64070 */
[----:B------:R-:W-:Y:S02]  /*1be0*/  ISETP.GT.U32.AND P2, PT, R61, R141, PT ;  /* 0x0000008d3d00720c */ /* 0x000fe40003f44070 */
[----:B------:R-:W-:-:S02]  /*1bf0*/  ISETP.GT.U32.AND.EX P1, PT, R152, RZ, PT, P1 ;  /* 0x000000ff9800720c */ /* 0x000fc40003f24110 */
[C---:B------:R-:W-:Y:S02]  /*1c00*/  ISETP.GT.U32.AND.EX P5, PT, R152.reuse, RZ, PT, P5 ;  /* 0x000000ff9800720c */ /* 0x040fe40003fa4150 */
[C---:B------:R-:W-:Y:S02]  /*1c10*/  ISETP.GT.U32.AND.EX P3, PT, R152.reuse, RZ, PT, P3 ;  /* 0x000000ff9800720c */ /* 0x040fe40003f64130 */
[----:B------:R-:W-:Y:S01]  /*1c20*/  ISETP.GT.U32.AND.EX P2, PT, R152, RZ, PT, P2 ;  /* 0x000000ff9800720c */ /* 0x000fe20003f44120 */
[----:B------:R-:W-:Y:S01]  /*1c30*/  FMUL R152, R63, UR7 ;  /* 0x000000073f987c20 */ /* 0x000fe20008400000 */
[----:B------:R-:W-:Y:S01]  /*1c40*/  FMUL R61, R29, UR7 ;  /* 0x000000071d3d7c20 */ /* 0x000fe20008400000 */
[----:B------:R-:W-:-:S03]  /*1c50*/  FMUL R29, R31, UR7 ;  /* 0x000000071f1d7c20 */ /* 0x000fc60008400000 */
[----:B------:R-:W-:Y:S02]  /*1c60*/  FSEL R152, R152, -INF , !P6 ;  /* 0xff80000098987808 */ /* 0x000fe40007000000 */
[----:B------:R-:W-:Y:S01]  /*1c70*/  IADD3 R31, P6, R159, 0x11, RZ ;  /* 0x000000119f1f7810 */ /* 0x000fe20007fde0ff */
[----:B--2---:R0:W-:Y:S01]  /*1c80*/  STS.U16 [R135+UR17+0x4000], R158 ;  /* 0x0040009e87007988 */ /* 0x0041e20008000411 */
[----:B------:R-:W-:-:S03]  /*1c90*/  FSEL R61, R61, -INF , !P0 ;  /* 0xff8000003d3d7808 */ /* 0x000fc60004000000 */
[----:B------:R-:W-:Y:S01]  /*1ca0*/  IMAD.X R63, RZ, RZ, R156, P6 ;  /* 0x000000ffff3f7224 */ /* 0x000fe200030e069c */
[----:B------:R-:W-:Y:S01]  /*1cb0*/  FSEL R29, R29, -INF , !P4 ;  /* 0xff8000001d1d7808 */ /* 0x000fe20006000000 */
[----:B------:R-:W-:Y:S01]  /*1cc0*/  FMUL R66, R66, UR7 ;  /* 0x0000000742427c20 */ /* 0x000fe20008400000 */
[----:B0-----:R-:W-:Y:S01]  /*1cd0*/  FMUL R158, R64, UR7 ;  /* 0x00000007409e7c20 */ /* 0x001fe20008400000 */
[C---:B------:R-:W-:Y:S02]  /*1ce0*/  ISETP.GT.U32.AND P0, PT, R31.reuse, R144, PT ;  /* 0x000000901f00720c */ /* 0x040fe40003f04070 */
[C---:B------:R-:W-:Y:S02]  /*1cf0*/  ISETP.GT.U32.AND P4, PT, R31.reuse, R132, PT ;  /* 0x000000841f00720c */ /* 0x040fe40003f84070 */
[----:B------:R-:W-:Y:S02]  /*1d00*/  FSEL R158, R158, -INF , !P1 ;  /* 0xff8000009e9e7808 */ /* 0x000fe40004800000 */
[----:B------:R-:W-:-:S02]  /*1d10*/  ISETP.GT.U32.AND P1, PT, R31, R140, PT ;  /* 0x0000008c1f00720c */ /* 0x000fc40003f24070 */
[----:B------:R-:W-:Y:S01]  /*1d20*/  ISETP.GT.U32.AND P6, PT, R31, R141, PT ;  /* 0x0000008d1f00720c */ /* 0x000fe20003fc4070 */
[----:B---3--:R0:W-:Y:S01]  /*1d30*/  STS.U16 [R135+UR17+0x4400], R160 ;  /* 0x004400a087007988 */ /* 0x0081e20008000411 */
[C---:B------:R-:W-:Y:S01]  /*1d40*/  ISETP.GT.U32.AND.EX P0, PT, R63.reuse, RZ, PT, P0 ;  /* 0x000000ff3f00720c */ /* 0x040fe20003f04100 */
[----:B------:R-:W-:Y:S01]  /*1d50*/  FMUL R31, R34, UR7 ;  /* 0x00000007221f7c20 */ /* 0x000fe20008400000 */
[C---:B------:R-:W-:Y:S01]  /*1d60*/  ISETP.GT.U32.AND.EX P4, PT, R63.reuse, RZ, PT, P4 ;  /* 0x000000ff3f00720c */ /* 0x040fe20003f84140 */
[----:B----4-:R-:W-:Y:S01]  /*1d70*/  STS.U16 [R135+UR17+0x4800], R162 ;  /* 0x004800a287007988 */ /* 0x010fe20008000411 */
[C---:B------:R-:W-:Y:S02]  /*1d80*/  ISETP.GT.U32.AND.EX P1, PT, R63.reuse, RZ, PT, P1 ;  /* 0x000000ff3f00720c */ /* 0x040fe40003f24110 */
[----:B------:R-:W-:Y:S01]  /*1d90*/  ISETP.GT.U32.AND.EX P6, PT, R63, RZ, PT, P6 ;  /* 0x000000ff3f00720c */ /* 0x000fe20003fc4160 */
[----:B-----5:R-:W-:Y:S01]  /*1da0*/  STS.U16 [R135+UR17+0x4c00], R164 ;  /* 0x004c00a487007988 */ /* 0x020fe20008000411 */
[----:B------:R-:W-:Y:S01]  /*1db0*/  FMUL R63, R32, UR7 ;  /* 0x00000007203f7c20 */ /* 0x000fe20008400000 */
[----:B------:R-:W-:Y:S01]  /*1dc0*/  FSEL R66, R66, -INF , !P5 ;  /* 0xff80000042427808 */ /* 0x000fe20006800000 */
[----:B0-----:R-:W-:Y:S01]  /*1dd0*/  FMUL R160, R65, UR7 ;  /* 0x0000000741a07c20 */ /* 0x001fe20008400000 */
[----:B------:R0:W-:Y:S01]  /*1de0*/  STS.U16 [R142+UR17+0x4200], R161 ;  /* 0x004200a18e007988 */ /* 0x0001e20008000411 */
[----:B------:R-:W-:Y:S01]  /*1df0*/  FMUL R65, R67, UR7 ;  /* 0x0000000743417c20 */ /* 0x000fe20008400000 */
[----:B------:R-:W-:-:S02]  /*1e00*/  FSEL R63, R63, -INF , !P3 ;  /* 0xff8000003f3f7808 */ /* 0x000fc40005800000 */
[----:B------:R-:W-:Y:S02]  /*1e10*/  FSEL R31, R31, -INF , !P2 ;  /* 0xff8000001f1f7808 */ /* 0x000fe40005000000 */
[----:B------:R-:W-:Y:S02]  /*1e20*/  FSEL R160, R160, -INF , !P0 ;  /* 0xff800000a0a07808 */ /* 0x000fe40004000000 */
[----:B0-----:R-:W-:Y:S01]  /*1e30*/  IADD3 R161, P5, R159, 0x18, RZ ;  /* 0x000000189fa17810 */ /* 0x001fe20007fbe0ff */
[----:B------:R-:W-:-:S03]  /*1e40*/  FMUL R64, R33, UR7 ;  /* 0x0000000721407c20 */ /* 0x000fc60008400000 */
[----:B------:R-:W-:Y:S02]  /*1e50*/  IADD3.X R32, RZ, R156, RZ, P5, !PT ;  /* 0x0000009cff207210 */ /* 0x000fe40002ffe4ff */
[C---:B------:R-:W-:Y:S02]  /*1e60*/  ISETP.GT.U32.AND P3, PT, R161.reuse, R144, PT ;  /* 0x00000090a100720c */ /* 0x040fe40003f64070 */
[C---:B------:R-:W-:Y:S02]  /*1e70*/  ISETP.GT.U32.AND P2, PT, R161.reuse, R132, PT ;  /* 0x00000084a100720c */ /* 0x040fe40003f44070 */
[C---:B------:R-:W-:Y:S02]  /*1e80*/  ISETP.GT.U32.AND P5, PT, R161.reuse, R140, PT ;  /* 0x0000008ca100720c */ /* 0x040fe40003fa4070 */
[----:B------:R-:W-:Y:S02]  /*1e90*/  ISETP.GT.U32.AND P0, PT, R161, R141, PT ;  /* 0x0000008da100720c */ /* 0x000fe40003f04070 */
[----:B------:R-:W-:-:S02]  /*1ea0*/  FSEL R65, R65, -INF , !P4 ;  /* 0xff80000041417808 */ /* 0x000fc40006000000 */
[----:B------:R-:W-:Y:S01]  /*1eb0*/  IADD3 R33, P4, R159, 0x19, RZ ;  /* 0x000000199f217810 */ /* 0x000fe20007f9e0ff */
[----:B------:R-:W-:Y:S01]  /*1ec0*/  FMUL R162, R68, UR7 ;  /* 0x0000000744a27c20 */ /* 0x000fe20008400000 */
[C---:B------:R-:W-:Y:S02]  /*1ed0*/  ISETP.GT.U32.AND.EX P3, PT, R32.reuse, RZ, PT, P3 ;  /* 0x000000ff2000720c */ /* 0x040fe40003f64130 */
[C---:B------:R-:W-:Y:S02]  /*1ee0*/  ISETP.GT.U32.AND.EX P2, PT, R32.reuse, RZ, PT, P2 ;  /* 0x000000ff2000720c */ /* 0x040fe40003f44120 */
[C---:B------:R-:W-:Y:S02]  /*1ef0*/  ISETP.GT.U32.AND.EX P5, PT, R32.reuse, RZ, PT, P5 ;  /* 0x000000ff2000720c */ /* 0x040fe40003fa4150 */
[----:B------:R-:W-:Y:S01]  /*1f00*/  ISETP.GT.U32.AND.EX P0, PT, R32, RZ, PT, P0 ;  /* 0x000000ff2000720c */ /* 0x000fe20003f04100 */
[----:B------:R-:W-:Y:S01]  /*1f10*/  FMUL R32, R35, UR7 ;  /* 0x0000000723207c20 */ /* 0x000fe20008400000 */
[----:B------:R-:W-:Y:S01]  /*1f20*/  FMUL R67, R70, UR7 ;  /* 0x0000000746437c20 */ /* 0x000fe20008400000 */
[----:B------:R-:W-:Y:S01]  /*1f30*/  FSEL R64, R64, -INF , !P1 ;  /* 0xff80000040407808 */ /* 0x000fe20004800000 */
[----:B------:R-:W-:Y:S01]  /*1f40*/  IMAD.X R34, RZ, RZ, R156, P4 ;  /* 0x000000ffff227224 */ /* 0x000fe200020e069c */
[----:B------:R-:W-:-:S02]  /*1f50*/  ISETP.GT.U32.AND P1, PT, R33, R144, PT ;  /* 0x000000902100720c */ /* 0x000fc40003f24070 */
[----:B------:R-:W-:Y:S02]  /*1f60*/  FSEL R32, R32, -INF , !P6 ;  /* 0xff80000020207808 */ /* 0x000fe40007000000 */
[----:B------:R-:W-:Y:S01]  /*1f70*/  FSEL R162, R162, -INF , !P3 ;  /* 0xff800000a2a27808 */ /* 0x000fe20005800000 */
[----:B------:R-:W-:Y:S01]  /*1f80*/  FMUL R36, R36, UR7 ;  /* 0x0000000724247c20 */ /* 0x000fe20008400000 */
[----:B------:R-:W-:Y:S01]  /*1f90*/  ISETP.GT.U32.AND P6, PT, R33, R132, PT ;  /* 0x000000842100720c */ /* 0x000fe20003fc4070 */
[----:B------:R-:W-:Y:S01]  /*1fa0*/  FMUL R164, R69, UR7 ;  /* 0x0000000745a47c20 */ /* 0x000fe20008400000 */
[C---:B------:R-:W-:Y:S02]  /*1fb0*/  ISETP.GT.U32.AND P3, PT, R33.reuse, R140, PT ;  /* 0x0000008c2100720c */ /* 0x040fe40003f64070 */
[----:B------:R-:W-:Y:S01]  /*1fc0*/  ISETP.GT.U32.AND P4, PT, R33, R141, PT ;  /* 0x0000008d2100720c */ /* 0x000fe20003f84070 */
[----:B------:R-:W-:Y:S01]  /*1fd0*/  FMUL R33, R38, UR7 ;  /* 0x0000000726217c20 */ /* 0x000fe20008400000 */
[----:B------:R-:W-:-:S02]  /*1fe0*/  FSEL R67, R67, -INF , !P2 ;  /* 0xff80000043437808 */ /* 0x000fc40005000000 */
[----:B------:R-:W-:Y:S02]  /*1ff0*/  IADD3 R35, P2, R159, 0x20, RZ ;  /* 0x000000209f237810 */ /* 0x000fe40007f5e0ff */
[C---:B------:R-:W-:Y:S01]  /*2000*/  ISETP.GT.U32.AND.EX P1, PT, R34.reuse, RZ, PT, P1 ;  /* 0x000000ff2200720c */ /* 0x040fe20003f24110 */
[----:B------:R-:W-:Y:S01]  /*2010*/  FMUL R68, R71, UR7 ;  /* 0x0000000747447c20 */ /* 0x000fe20008400000 */
[C---:B------:R-:W-:Y:S02]  /*2020*/  ISETP.GT.U32.AND.EX P6, PT, R34.reuse, RZ, PT, P6 ;  /* 0x000000ff2200720c */ /* 0x040fe40003fc4160 */
[C---:B------:R-:W-:Y:S02]  /*2030*/  ISETP.GT.U32.AND.EX P3, PT, R34.reuse, RZ, PT, P3 ;  /* 0x000000ff2200720c */ /* 0x040fe40003f64130 */
[----:B------:R-:W-:Y:S01]  /*2040*/  ISETP.GT.U32.AND.EX P4, PT, R34, RZ, PT, P4 ;  /* 0x000000ff2200720c */ /* 0x000fe20003f84140 */
[----:B------:R-:W-:Y:S01]  /*2050*/  IMAD.X R34, RZ, RZ, R156, P2 ;  /* 0x000000ffff227224 */ /* 0x000fe200010e069c */
[----:B------:R-:W-:-:S02]  /*2060*/  FSEL R36, R36, -INF , !P5 ;  /* 0xff80000024247808 */ /* 0x000fc40006800000 */
[----:B------:R-:W-:Y:S02]  /*2070*/  FSEL R33, R33, -INF , !P0 ;  /* 0xff80000021217808 */ /* 0x000fe40004000000 */
[----:B------:R-:W-:Y:S02]  /*2080*/  FSEL R164, R164, -INF , !P1 ;  /* 0xff800000a4a47808 */ /* 0x000fe40004800000 */
[C---:B------:R-:W-:Y:S02]  /*2090*/  ISETP.GT.U32.AND P5, PT, R35.reuse, R144, PT ;  /* 0x000000902300720c */ /* 0x040fe40003fa4070 */
[C---:B------:R-:W-:Y:S02]  /*20a0*/  ISETP.GT.U32.AND P0, PT, R35.reuse, R132, PT ;  /* 0x000000842300720c */ /* 0x040fe40003f04070 */
[C---:B------:R-:W-:Y:S02]  /*20b0*/  ISETP.GT.U32.AND P1, PT, R35.reuse, R140, PT ;  /* 0x0000008c2300720c */ /* 0x040fe40003f24070 */
[----:B------:R-:W-:Y:S01]  /*20c0*/  ISETP.GT.U32.AND P2, PT, R35, R141, PT ;  /* 0x0000008d2300720c */ /* 0x000fe20003f44070 */
[----:B------:R-:W-:Y:S01]  /*20d0*/  FMUL R37, R37, UR7 ;  /* 0x0000000725257c20 */ /* 0x000fe20008400000 */
[----:B------:R-:W-:Y:S01]  /*20e0*/  ISETP.GT.U32.AND.EX P5, PT, R34, RZ, PT, P5 ;  /* 0x000000ff2200720c */ /* 0x000fe20003fa4150 */
[----:B------:R-:W-:Y:S01]  /*20f0*/  FMUL R72, R72, UR7 ;  /* 0x0000000748487c20 */ /* 0x000fe20008400000 */
[----:B------:R-:W-:-:S02]  /*2100*/  ISETP.GT.U32.AND.EX P0, PT, R34, RZ, PT, P0 ;  /* 0x000000ff2200720c */ /* 0x000fc40003f04100 */
[C---:B------:R-:W-:Y:S02]  /*2110*/  ISETP.GT.U32.AND.EX P1, PT, R34.reuse, RZ, PT, P1 ;  /* 0x000000ff2200720c */ /* 0x040fe40003f24110 */
[----:B------:R-:W-:Y:S01]  /*2120*/  ISETP.GT.U32.AND.EX P2, PT, R34, RZ, PT, P2 ;  /* 0x000000ff2200720c */ /* 0x000fe20003f44120 */
[----:B------:R-:W-:Y:S01]  /*2130*/  FMUL R34, R39, UR7 ;  /* 0x0000000727227c20 */ /* 0x000fe20008400000 */
[----:B------:R-:W-:Y:S02]  /*2140*/  FSEL R68, R68, -INF , !P6 ;  /* 0xff80000044447808 */ /* 0x000fe40007000000 */
[----:B------:R-:W-:Y:S01]  /*2150*/  IADD3 R35, P6, R159, 0x21, RZ ;  /* 0x000000219f237810 */ /* 0x000fe20007fde0ff */
[----:B------:R-:W-:Y:S01]  /*2160*/  FMUL R69, R74, UR7 ;  /* 0x000000074a457c20 */ /* 0x000fe20008400000 */
[----:B------:R-:W-:Y:S02]  /*2170*/  FSEL R37, R37, -INF , !P3 ;  /* 0xff80000025257808 */ /* 0x000fe40005800000 */
[----:B------:R-:W-:Y:S01]  /*2180*/  FSEL R34, R34, -INF , !P4 ;  /* 0xff80000022227808 */ /* 0x000fe20006000000 */
[----:B------:R-:W-:Y:S01]  /*2190*/  IMAD.X R38, RZ, RZ, R156, P6 ;  /* 0x000000ffff267224 */ /* 0x000fe200030e069c */
[----:B------:R-:W-:-:S02]  /*21a0*/  FSEL R72, R72, -INF , !P5 ;  /* 0xff80000048487808 */ /* 0x000fc40006800000 */
[C---:B------:R-:W-:Y:S02]  /*21b0*/  ISETP.GT.U32.AND P3, PT, R35.reuse, R144, PT ;  /* 0x000000902300720c */ /* 0x040fe40003f64070 */
[C---:B------:R-:W-:Y:S02]  /*21c0*/  ISETP.GT.U32.AND P4, PT, R35.reuse, R132, PT ;  /* 0x000000842300720c */ /* 0x040fe40003f84070 */
[C---:B------:R-:W-:Y:S02]  /*21d0*/  ISETP.GT.U32.AND P5, PT, R35.reuse, R140, PT ;  /* 0x0000008c2300720c */ /* 0x040fe40003fa4070 */
[----:B------:R-:W-:Y:S01]  /*21e0*/  ISETP.GT.U32.AND P6, PT, R35, R141, PT ;  /* 0x0000008d2300720c */ /* 0x000fe20003fc4070 */
[----:B------:R-:W-:Y:S01]  /*21f0*/  FMUL R35, R42, UR7 ;  /* 0x000000072a237c20 */ /* 0x000fe20008400000 */
[C---:B------:R-:W-:Y:S02]  /*2200*/  ISETP.GT.U32.AND.EX P3, PT, R38.reuse, RZ, PT, P3 ;  /* 0x000000ff2600720c */ /* 0x040fe40003f64130 */
[----:B------:R-:W-:-:S02]  /*2210*/  ISETP.GT.U32.AND.EX P4, PT, R38, RZ, PT, P4 ;  /* 0x000000ff2600720c */ /* 0x000fc40003f84140 */
[C---:B------:R-:W-:Y:S02]  /*2220*/  ISETP.GT.U32.AND.EX P5, PT, R38.reuse, RZ, PT, P5 ;  /* 0x000000ff2600720c */ /* 0x040fe40003fa4150 */
[----:B------:R-:W-:Y:S01]  /*2230*/  ISETP.GT.U32.AND.EX P6, PT, R38, RZ, PT, P6 ;  /* 0x000000ff2600720c */ /* 0x000fe20003fc4160 */
[----:B------:R-:W-:Y:S01]  /*2240*/  FMUL R38, R40, UR7 ;  /* 0x0000000728267c20 */ /* 0x000fe20008400000 */
[----:B------:R-:W-:Y:S02]  /*2250*/  FSEL R69, R69, -INF , !P0 ;  /* 0xff80000045457808 */ /* 0x000fe40004000000 */
[----:B------:R-:W-:Y:S01]  /*2260*/  IADD3 R39, P0, R159, 0x28, RZ ;  /* 0x000000289f277810 */ /* 0x000fe20007f1e0ff */
[----:B------:R-:W-:Y:S01]  /*2270*/  FMUL R74, R73, UR7 ;  /* 0x00000007494a7c20 */ /* 0x000fe20008400000 */
[----:B------:R-:W-:Y:S01]  /*2280*/  FMUL R70, R75, UR7 ;  /* 0x000000074b467c20 */ /* 0x000fe20008400000 */
[----:B------:R-:W-:Y:S02]  /*2290*/  FSEL R38, R38, -INF , !P1 ;  /* 0xff80000026267808 */ /* 0x000fe40004800000 */
[----:B------:R-:W-:Y:S01]  /*22a0*/  FSEL R35, R35, -INF , !P2 ;  /* 0xff80000023237808 */ /* 0x000fe20005000000 */
[----:B------:R-:W-:Y:S01]  /*22b0*/  IMAD.X R40, RZ, RZ, R156, P0 ;  /* 0x000000ffff287224 */ /* 0x000fe200000e069c */
[----:B------:R-:W-:-:S02]  /*22c0*/  ISETP.GT.U32.AND P1, PT, R39, R144, PT ;  /* 0x000000902700720c */ /* 0x000fc40003f24070 */
[C---:B------:R-:W-:Y:S02]  /*22d0*/  ISETP.GT.U32.AND P2, PT, R39.reuse, R132, PT ;  /* 0x000000842700720c */ /* 0x040fe40003f44070 */
[----:B------:R-:W-:Y:S01]  /*22e0*/  FSEL R74, R74, -INF , !P3 ;  /* 0xff8000004a4a7808 */ /* 0x000fe20005800000 */
[----:B------:R-:W-:Y:S01]  /*22f0*/  FMUL R76, R76, UR7 ;  /* 0x000000074c4c7c20 */ /* 0x000fe20008400000 */
[C---:B------:R-:W-:Y:S01]  /*2300*/  ISETP.GT.U32.AND P0, PT, R39.reuse, R140, PT ;  /* 0x0000008c2700720c */ /* 0x040fe20003f04070 */
[----:B------:R-:W-:Y:S01]  /*2310*/  FMUL R71, R78, UR7 ;  /* 0x000000074e477c20 */ /* 0x000fe20008400000 */
[----:B------:R-:W-:Y:S01]  /*2320*/  ISETP.GT.U32.AND P3, PT, R39, R141, PT ;  /* 0x0000008d2700720c */ /* 0x000fe20003f64070 */
[----:B------:R-:W-:Y:S01]  /*2330*/  FMUL R39, R41, UR7 ;  /* 0x0000000729277c20 */ /* 0x000fe20008400000 */
[----:B------:R-:W-:Y:S02]  /*2340*/  FSEL R70, R70, -INF , !P4 ;  /* 0xff80000046467808 */ /* 0x000fe40006000000 */
[----:B------:R-:W-:-:S02]  /*2350*/  ISETP.GT.U32.AND.EX P1, PT, R40, RZ, PT, P1 ;  /* 0x000000ff2800720c */ /* 0x000fc40003f24110 */
[C---:B------:R-:W-:Y:S02]  /*2360*/  ISETP.GT.U32.AND.EX P2, PT, R40.reuse, RZ, PT, P2 ;  /* 0x000000ff2800720c */ /* 0x040fe40003f44120 */
[----:B------:R-:W-:Y:S02]  /*2370*/  IADD3 R41, P4, R159, 0x29, RZ ;  /* 0x000000299f297810 */ /* 0x000fe40007f9e0ff */
[C---:B------:R-:W-:Y:S02]  /*2380*/  ISETP.GT.U32.AND.EX P0, PT, R40.reuse, RZ, PT, P0 ;  /* 0x000000ff2800720c */ /* 0x040fe40003f04100 */
[----:B------:R-:W-:Y:S02]  /*2390*/  ISETP.GT.U32.AND.EX P3, PT, R40, RZ, PT, P3 ;  /* 0x000000ff2800720c */ /* 0x000fe40003f64130 */
[----:B------:R-:W-:Y:S02]  /*23a0*/  FSEL R39, R39, -INF , !P5 ;  /* 0xff80000027277808 */ /* 0x000fe40006800000 */
[----:B------:R-:W-:-:S02]  /*23b0*/  FSEL R76, R76, -INF , !P1 ;  /* 0xff8000004c4c7808 */ /* 0x000fc40004800000 */
[----:B------:R-:W-:Y:S02]  /*23c0*/  FSEL R71, R71, -INF , !P2 ;  /* 0xff80000047477808 */ /* 0x000fe40005000000 */
[----:B------:R-:W-:Y:S02]  /*23d0*/  IADD3.X R40, RZ, R156, RZ, P4, !PT ;  /* 0x0000009cff287210 */ /* 0x000fe400027fe4ff */
[C---:B------:R-:W-:Y:S02]  /*23e0*/  ISETP.GT.U32.AND P5, PT, R41.reuse, R144, PT ;  /* 0x000000902900720c */ /* 0x040fe40003fa4070 */
[C---:B------:R-:W-:Y:S02]  /*23f0*/  ISETP.GT.U32.AND P1, PT, R41.reuse, R132, PT ;  /* 0x000000842900720c */ /* 0x040fe40003f24070 */
[C---:B------:R-:W-:Y:S02]  /*2400*/  ISETP.GT.U32.AND P2, PT, R41.reuse, R140, PT ;  /* 0x0000008c2900720c */ /* 0x040fe40003f44070 */
[----:B------:R-:W-:-:S02]  /*2410*/  ISETP.GT.U32.AND P4, PT, R41, R141, PT ;  /* 0x0000008d2900720c */ /* 0x000fc40003f84070 */
[C---:B------:R-:W-:Y:S02]  /*2420*/  ISETP.GT.U32.AND.EX P5, PT, R40.reuse, RZ, PT, P5 ;  /* 0x000000ff2800720c */ /* 0x040fe40003fa4150 */
[C---:B------:R-:W-:Y:S02]  /*2430*/  ISETP.GT.U32.AND.EX P1, PT, R40.reuse, RZ, PT, P1 ;  /* 0x000000ff2800720c */ /* 0x040fe40003f24110 */
[C---:B------:R-:W-:Y:S02]  /*2440*/  ISETP.GT.U32.AND.EX P2, PT, R40.reuse, RZ, PT, P2 ;  /* 0x000000ff2800720c */ /* 0x040fe40003f44120 */
[----:B------:R-:W-:Y:S01]  /*2450*/  ISETP.GT.U32.AND.EX P4, PT, R40, RZ, PT, P4 ;  /* 0x000000ff2800720c */ /* 0x000fe20003f84140 */
[----:B------:R-:W-:Y:S01]  /*2460*/  FMUL R40, R44, UR7 ;  /* 0x000000072c287c20 */ /* 0x000fe20008400000 */
[----:B------:R-:W-:-:S04]  /*2470*/  FMUL R166, R77, UR7 ;  /* 0x000000074da67c20 */ /* 0x000fc80008400000 */
[----:B------:R-:W-:Y:S02]  /*2480*/  FSEL R40, R40, -INF , !P0 ;  /* 0xff80000028287808 */ /* 0x000fe40004000000 */
[----:B------:R-:W-:Y:S02]  /*2490*/  IADD3 R75, P0, R159, 0x30, RZ ;  /* 0x000000309f4b7810 */ /* 0x000fe40007f1e0ff */
[----:B------:R-:W-:Y:S02]  /*24a0*/  FSEL R166, R166, -INF , !P5 ;  /* 0xff800000a6a67808 */ /* 0x000fe40006800000 */
[----:B------:R-:W-:Y:S01]  /*24b0*/  ISETP.GT.U32.AND P5, PT, R75, R144, PT ;  /* 0x000000904b00720c */ /* 0x000fe20003fa4070 */
[----:B------:R-:W-:Y:S02]  /*24c0*/  IMAD.X R42, RZ, RZ, R156, P0 ;  /* 0x000000ffff2a7224 */ /* 0x000fe400000e069c */
[----:B------:R-:W-:Y:S01]  /*24d0*/  FMUL R168, R80, UR7 ;  /* 0x0000000750a87c20 */ /* 0x000fe20008400000 */
[----:B------:R-:W-:-:S02]  /*24e0*/  FMUL R73, R79, UR7 ;  /* 0x000000074f497c20 */ /* 0x000fc40008400000 */
[----:B------:R-:W-:Y:S01]  /*24f0*/  ISETP.GT.U32.AND.EX P5, PT, R42, RZ, PT, P5 ;  /* 0x000000ff2a00720c */ /* 0x000fe20003fa4150 */
[----:B------:R-:W-:Y:S02]  /*2500*/  FMUL R41, R45, UR7 ;  /* 0x000000072d297c20 */ /* 0x000fe40008400000 */
[----:B------:R-:W-:Y:S02]  /*2510*/  FSEL R73, R73, -INF , !P1 ;  /* 0xff80000049497808 */ /* 0x000fe40004800000 */
[----:B------:R-:W-:Y:S02]  /*2520*/  FSEL R168, R168, -INF , !P5 ;  /* 0xff800000a8a87808 */ /* 0x000fe40006800000 */
[----:B------:R-:W-:Y:S02]  /*2530*/  IADD3 R45, P5, R159, 0x31, RZ ;  /* 0x000000319f2d7810 */ /* 0x000fe40007fbe0ff */
[----:B------:R-:W-:Y:S02]  /*2540*/  ISETP.GT.U32.AND P1, PT, R75, R132, PT ;  /* 0x000000844b00720c */ /* 0x000fe40003f24070 */
[----:B------:R-:W-:Y:S01]  /*2550*/  FSEL R41, R41, -INF , !P2 ;  /* 0xff80000029297808 */ /* 0x000fe20005000000 */
[----:B------:R-:W-:Y:S01]  /*2560*/  IMAD.X R44, RZ, RZ, R156, P5 ;  /* 0x000000ffff2c7224 */ /* 0x000fe200028e069c */
[C---:B------:R-:W-:Y:S01]  /*2570*/  ISETP.GT.U32.AND P2, PT, R75.reuse, R140, PT ;  /* 0x0000008c4b00720c */ /* 0x040fe20003f44070 */
[----:B------:R-:W-:Y:S01]  /*2580*/  FMUL R82, R82, UR7 ;  /* 0x0000000752527c20 */ /* 0x000fe20008400000 */
[----:B------:R-:W-:-:S02]  /*2590*/  ISETP.GT.U32.AND P0, PT, R75, R141, PT ;  /* 0x0000008d4b00720c */ /* 0x000fc40003f04070 */
[C---:B------:R-:W-:Y:S02]  /*25a0*/  ISETP.GT.U32.AND.EX P1, PT, R42.reuse, RZ, PT, P1 ;  /* 0x000000ff2a00720c */ /* 0x040fe40003f24110 */
[----:B------:R-:W-:Y:S01]  /*25b0*/  ISETP.GT.U32.AND P5, PT, R45, R144, PT ;  /* 0x000000902d00720c */ /* 0x000fe20003fa4070 */
[----:B------:R-:W-:Y:S01]  /*25c0*/  FMUL R170, R81, UR7 ;  /* 0x0000000751aa7c20 */ /* 0x000fe20008400000 */
[C---:B------:R-:W-:Y:S02]  /*25d0*/  ISETP.GT.U32.AND.EX P2, PT, R42.reuse, RZ, PT, P2 ;  /* 0x000000ff2a00720c */ /* 0x040fe40003f44120 */
[----:B------:R-:W-:Y:S01]  /*25e0*/  ISETP.GT.U32.AND.EX P0, PT, R42, RZ, PT, P0 ;  /* 0x000000ff2a00720c */ /* 0x000fe20003f04100 */
[----:B------:R-:W-:Y:S01]  /*25f0*/  FMUL R42, R48, UR7 ;  /* 0x00000007302a7c20 */ /* 0x000fe20008400000 */
[----:B------:R-:W-:Y:S02]  /*2600*/  ISETP.GT.U32.AND.EX P5, PT, R44, RZ, PT, P5 ;  /* 0x000000ff2c00720c */ /* 0x000fe40003fa4150 */
[----:B------:R-:W-:-:S02]  /*2610*/  FSEL R48, R82, -INF , !P1 ;  /* 0xff80000052307808 */ /* 0x000fc40004800000 */
[----:B------:R-:W-:Y:S01]  /*2620*/  ISETP.GT.U32.AND P1, PT, R45, R132, PT ;  /* 0x000000842d00720c */ /* 0x000fe20003f24070 */
[----:B------:R-:W-:Y:S01]  /*2630*/  FMUL R75, R83, UR7 ;  /* 0x00000007534b7c20 */ /* 0x000fe20008400000 */
[----:B------:R-:W-:Y:S02]  /*2640*/  FSEL R42, R42, -INF , !P2 ;  /* 0xff8000002a2a7808 */ /* 0x000fe40005000000 */
[----:B------:R-:W-:Y:S02]  /*2650*/  FSEL R170, R170, -INF , !P5 ;  /* 0xff800000aaaa7808 */ /* 0x000fe40006800000 */
[C---:B------:R-:W-:Y:S02]  /*2660*/  ISETP.GT.U32.AND P2, PT, R45.reuse, R140, PT ;  /* 0x0000008c2d00720c */ /* 0x040fe40003f44070 */
[----:B------:R-:W-:Y:S02]  /*2670*/  ISETP.GT.U32.AND P5, PT, R45, R141, PT ;  /* 0x0000008d2d00720c */ /* 0x000fe40003fa4070 */
[----:B------:R-:W-:-:S02]  /*2680*/  ISETP.GT.U32.AND.EX P1, PT, R44, RZ, PT, P1 ;  /* 0x000000ff2c00720c */ /* 0x000fc40003f24110 */
[C---:B------:R-:W-:Y:S02]  /*2690*/  ISETP.GT.U32.AND.EX P2, PT, R44.reuse, RZ, PT, P2 ;  /* 0x000000ff2c00720c */ /* 0x040fe40003f44120 */
[----:B------:R-:W-:Y:S01]  /*26a0*/  ISETP.GT.U32.AND.EX P5, PT, R44, RZ, PT, P5 ;  /* 0x000000ff2c00720c */ /* 0x000fe20003fa4150 */
[----:B------:R-:W-:Y:S01]  /*26b0*/  FMUL R44, R49, UR7 ;  /* 0x00000007312c7c20 */ /* 0x000fe20008400000 */
[----:B------:R-:W-:Y:S02]  /*26c0*/  FSEL R75, R75, -INF , !P1 ;  /* 0xff8000004b4b7808 */ /* 0x000fe40004800000 */
[----:B------:R-:W-:Y:S02]  /*26d0*/  IADD3 R45, P1, R159, 0x38, RZ ;  /* 0x000000389f2d7810 */ /* 0x000fe40007f3e0ff */
[----:B------:R-:W-:Y:S02]  /*26e0*/  FSEL R44, R44, -INF , !P2 ;  /* 0xff8000002c2c7808 */ /* 0x000fe40005000000 */
[C---:B------:R-:W-:Y:S01]  /*26f0*/  ISETP.GT.U32.AND P2, PT, R45.reuse, R144, PT ;  /* 0x000000902d00720c */ /* 0x040fe20003f44070 */
[----:B------:R-:W-:Y:S01]  /*2700*/  IMAD.X R49, RZ, RZ, R156, P1 ;  /* 0x000000ffff317224 */ /* 0x000fe200008e069c */
[----:B------:R-:W-:Y:S01]  /*2710*/  ISETP.GT.U32.AND P1, PT, R45, R132, PT ;  /* 0x000000842d00720c */ /* 0x000fe20003f24070 */
[----:B------:R-:W-:Y:S01]  /*2720*/  FMUL R84, R84, UR7 ;  /* 0x0000000754547c20 */ /* 0x000fe20008400000 */
[----:B------:R-:W-:-:S02]  /*2730*/  FMUL R77, R86, UR7 ;  /* 0x00000007564d7c20 */ /* 0x000fc40008400000 */
[C---:B------:R-:W-:Y:S02]  /*2740*/  ISETP.GT.U32.AND.EX P2, PT, R49.reuse, RZ, PT, P2 ;  /* 0x000000ff3100720c */ /* 0x040fe40003f44120 */
[----:B------:R-:W-:Y:S02]  /*2750*/  ISETP.GT.U32.AND.EX P1, PT, R49, RZ, PT, P1 ;  /* 0x000000ff3100720c */ /* 0x000fe40003f24110 */
[----:B------:R-:W-:Y:S02]  /*2760*/  FSEL R84, R84, -INF , !P2 ;  /* 0xff80000054547808 */ /* 0x000fe40005000000 */
[----:B------:R-:W-:Y:S02]  /*2770*/  ISETP.GT.U32.AND P2, PT, R45, R140, PT ;  /* 0x0000008c2d00720c */ /* 0x000fe40003f44070 */
[----:B------:R-:W-:Y:S02]  /*2780*/  FSEL R77, R77, -INF , !P1 ;  /* 0xff8000004d4d7808 */ /* 0x000fe40004800000 */
[----:B------:R-:W-:Y:S01]  /*2790*/  ISETP.GT.U32.AND P1, PT, R45, R141, PT ;  /* 0x0000008d2d00720c */ /* 0x000fe20003f24070 */
[----:B------:R-:W-:Y:S01]  /*27a0*/  FMUL R45, R52, UR7 ;  /* 0x00000007342d7c20 */ /* 0x000fe20008400000 */
[----:B------:R-:W-:-:S04]  /*27b0*/  ISETP.GT.U32.AND.EX P2, PT, R49, RZ, PT, P2 ;  /* 0x000000ff3100720c */ /* 0x000fc80003f44120 */
[----:B------:R-:W-:Y:S02]  /*27c0*/  FSEL R45, R45, -INF , !P2 ;  /* 0xff8000002d2d7808 */ /* 0x000fe40005000000 */
[----:B------:R-:W-:Y:S01]  /*27d0*/  IADD3 R79, P2, R159, 0x8, RZ ;  /* 0x000000089f4f7810 */ /* 0x000fe20007f5e0ff */
[----:B------:R-:W-:-:S04]  /*27e0*/  FMUL R60, R60, UR7 ;  /* 0x000000073c3c7c20 */ /* 0x000fc80008400000 */
[----:B------:R-:W-:Y:S01]  /*27f0*/  IMAD.X R52, RZ, RZ, R156, P2 ;  /* 0x000000ffff347224 */ /* 0x000fe200010e069c */
[----:B------:R-:W-:-:S04]  /*2800*/  ISETP.GT.U32.AND P2, PT, R79, R144, PT ;  /* 0x000000904f00720c */ /* 0x000fc80003f44070 */
[----:B------:R-:W-:-:S04]  /*2810*/  ISETP.GT.U32.AND.EX P2, PT, R52, RZ, PT, P2 ;  /* 0x000000ff3400720c */ /* 0x000fc80003f44120 */
[----:B------:R-:W-:Y:S02]  /*2820*/  FSEL R60, R60, -INF , !P2 ;  /* 0xff8000003c3c7808 */ /* 0x000fe40005000000 */
[----:B------:R-:W-:Y:S02]  /*2830*/  ISETP.GT.U32.AND P2, PT, R79, R140, PT ;  /* 0x0000008c4f00720c */ /* 0x000fe40003f44070 */
[----:B------:R-:W-:Y:S01]  /*2840*/  ISETP.GT.U32.AND.EX P1, PT, R49, RZ, PT, P1 ;  /* 0x000000ff3100720c */ /* 0x000fe20003f24110 */
[----:B------:R-:W-:Y:S01]  /*2850*/  FMUL R49, R28, UR7 ;  /* 0x000000071c317c20 */ /* 0x000fe20008400000 */
[----:B------:R-:W-:-:S04]  /*2860*/  ISETP.GT.U32.AND.EX P2, PT, R52, RZ, PT, P2 ;  /* 0x000000ff3400720c */ /* 0x000fc80003f44120 */
[----:B------:R-:W-:Y:S02]  /*2870*/  FSEL R49, R49, -INF , !P2 ;  /* 0xff80000031317808 */ /* 0x000fe40005000000 */
[----:B------:R-:W-:Y:S01]  /*2880*/  ISETP.GT.U32.AND P2, PT, R79, R141, PT ;  /* 0x0000008d4f00720c */ /* 0x000fe20003f44070 */
[----:B------:R-:W-:-:S03]  /*2890*/  FMUL R28, R30, UR7 ;  /* 0x000000071e1c7c20 */ /* 0x000fc60008400000 */
[----:B------:R-:W-:-:S04]  /*28a0*/  ISETP.GT.U32.AND.EX P2, PT, R52, RZ, PT, P2 ;  /* 0x000000ff3400720c */ /* 0x000fc80003f44120 */
[----:B------:R-:W-:Y:S02]  /*28b0*/  FSEL R28, R28, -INF , !P2 ;  /* 0xff8000001c1c7808 */ /* 0x000fe40005000000 */
[----:B------:R-:W-:Y:S01]  /*28c0*/  ISETP.GT.U32.AND P2, PT, R159, R144, PT ;  /* 0x000000909f00720c */ /* 0x000fe20003f44070 */
[----:B------:R-:W-:Y:S01]  /*28d0*/  FMUL R56, R56, UR7 ;  /* 0x0000000738387c20 */ /* 0x000fe20008400000 */
[----:B------:R-:W-:Y:S02]  /*28e0*/  FMUL R167, R62, UR7 ;  /* 0x000000073ea77c20 */ /* 0x000fe40008400000 */
[----:B------:R-:W-:-:S04]  /*28f0*/  ISETP.GT.U32.AND.EX P2, PT, R156, RZ, PT, P2 ;  /* 0x000000ff9c00720c */ /* 0x000fc80003f44120 */
[----:B------:R-:W-:Y:S02]  /*2900*/  FSEL R56, R56, -INF , !P2 ;  /* 0xff80000038387808 */ /* 0x000fe40005000000 */
[----:B------:R-:W-:Y:S02]  /*2910*/  FSEL R167, R167, -INF , !P2 ;  /* 0xff800000a7a77808 */ /* 0x000fe40005000000 */
[----:B------:R-:W-:Y:S01]  /*2920*/  ISETP.GE.U32.AND P2, PT, R159, R144, PT ;  /* 0x000000909f00720c */ /* 0x000fe20003f46070 */
[----:B------:R-:W-:-:S03]  /*2930*/  FMUL R57, R57, UR7 ;  /* 0x0000000739397c20 */ /* 0x000fc60008400000 */
[----:B------:R-:W-:-:S04]  /*2940*/  ISETP.GE.U32.AND.EX P2, PT, R156, RZ, PT, P2 ;  /* 0x000000ff9c00720c */ /* 0x000fc80003f46120 */
[----:B------:R-:W-:Y:S02]  /*2950*/  FSEL R52, R57, -INF , !P2 ;  /* 0xff80000039347808 */ /* 0x000fe40005000000 */
[----:B------:R-:W-:Y:S01]  /*2960*/  ISETP.GT.U32.AND P2, PT, R159, R132, PT ;  /* 0x000000849f00720c */ /* 0x000fe20003f44070 */
[----:B------:R-:W-:Y:S01]  /*2970*/  FMUL R83, R58, UR7 ;  /* 0x000000073a537c20 */ /* 0x000fe20008400000 */
[----:B------:R-:W-:Y:S02]  /*2980*/  FMUL R30, R25, UR7 ;  /* 0x00000007191e7c20 */ /* 0x000fe40008400000 */
[----:B------:R-:W-:Y:S02]  /*2990*/  ISETP.GT.U32.AND.EX P2, PT, R156, RZ, PT, P2 ;  /* 0x000000ff9c00720c */ /* 0x000fe40003f44120 */
[----:B------:R-:W-:Y:S02]  /*29a0*/  FMNMX R25, R56, R52, !PT ;  /* 0x0000003438197209 */ /* 0x000fe40007800000 */
[----:B------:R-:W-:-:S02]  /*29b0*/  FSEL R83, R83, -INF , !P2 ;  /* 0xff80000053537808 */ /* 0x000fc40005000000 */
[----:B------:R-:W-:Y:S02]  /*29c0*/  ISETP.GE.U32.AND P2, PT, R159, R132, PT ;  /* 0x000000849f00720c */ /* 0x000fe40003f46070 */
[----:B------:R-:W-:Y:S01]  /*29d0*/  FMNMX R25, R60, R25, !PT ;  /* 0x000000193c197209 */ /* 0x000fe20007800000 */
[----:B------:R-:W-:Y:S01]  /*29e0*/  FMUL R171, R59, UR7 ;  /* 0x000000073bab7c20 */ /* 0x000fe20008400000 */
[----:B------:R-:W-:Y:S02]  /*29f0*/  ISETP.GE.U32.AND.EX P2, PT, R156, RZ, PT, P2 ;  /* 0x000000ff9c00720c */ /* 0x000fe40003f46120 */
[----:B------:R-:W-:Y:S02]  /*2a00*/  FMNMX R25, R154, R25, !PT ;  /* 0x000000199a197209 */ /* 0x000fe40007800000 */
[----:B------:R-:W-:Y:S02]  /*2a10*/  FSEL R171, R171, -INF , !P2 ;  /* 0xff800000abab7808 */ /* 0x000fe40005000000 */
[----:B------:R-:W-:-:S02]  /*2a20*/  ISETP.GT.U32.AND P2, PT, R159, R140, PT ;  /* 0x0000008c9f00720c */ /* 0x000fc40003f44070 */
[----:B------:R-:W-:Y:S01]  /*2a30*/  FMNMX R25, R158, R25, !PT ;  /* 0x000000199e197209 */ /* 0x000fe20007800000 */
[----:B------:R-:W-:Y:S01]  /*2a40*/  FMUL R161, R24, UR7 ;  /* 0x0000000718a17c20 */ /* 0x000fe20008400000 */
[----:B------:R-:W-:Y:S02]  /*2a50*/  ISETP.GT.U32.AND.EX P2, PT, R156, RZ, PT, P2 ;  /* 0x000000ff9c00720c */ /* 0x000fe40003f44120 */
[----:B------:R-:W-:Y:S02]  /*2a60*/  FMNMX R25, R160, R25, !PT ;  /* 0x00000019a0197209 */ /* 0x000fe40007800000 */
[----:B------:R-:W-:Y:S02]  /*2a70*/  FSEL R161, R161, -INF , !P2 ;  /* 0xff800000a1a17808 */ /* 0x000fe40005000000 */
[----:B------:R-:W-:Y:S02]  /*2a80*/  FMNMX R25, R162, R25, !PT ;  /* 0x00000019a2197209 */ /* 0x000fe40007800000 */
[----:B------:R-:W-:-:S02]  /*2a90*/  ISETP.GE.U32.AND P2, PT, R159, R140, PT ;  /* 0x0000008c9f00720c */ /* 0x000fc40003f46070 */
[----:B------:R-:W-:Y:S02]  /*2aa0*/  FMNMX R25, R164, R25, !PT ;  /* 0x00000019a4197209 */ /* 0x000fe40007800000 */
[----:B------:R-:W-:Y:S02]  /*2ab0*/  ISETP.GE.U32.AND.EX P2, PT, R156, RZ, PT, P2 ;  /* 0x000000ff9c00720c */ /* 0x000fe40003f46120 */
[----:B------:R-:W-:Y:S02]  /*2ac0*/  FMNMX R25, R72, R25, !PT ;  /* 0x0000001948197209 */ /* 0x000fe40007800000 */
[----:B------:R-:W-:Y:S02]  /*2ad0*/  FSEL R30, R30, -INF , !P2 ;  /* 0xff8000001e1e7808 */ /* 0x000fe40005000000 */
[----:B------:R-:W-:Y:S01]  /*2ae0*/  ISETP.GT.U32.AND P2, PT, R159, R141, PT ;  /* 0x0000008d9f00720c */ /* 0x000fe20003f44070 */
[----:B------:R-:W-:Y:S01]  /*2af0*/  FMUL R24, R26, UR7 ;  /* 0x000000071a187c20 */ /* 0x000fe20008400000 */
[----:B------:R-:W-:-:S02]  /*2b00*/  FMNMX R25, R74, R25, !PT ;  /* 0x000000194a197209 */ /* 0x000fc40007800000 */
[----:B------:R-:W-:Y:S02]  /*2b10*/  ISETP.GT.U32.AND.EX P2, PT, R156, RZ, PT, P2 ;  /* 0x000000ff9c00720c */ /* 0x000fe40003f44120 */
[----:B------:R-:W-:Y:S02]  /*2b20*/  FMNMX R25, R76, R25, !PT ;  /* 0x000000194c197209 */ /* 0x000fe40007800000 */
[----:B------:R-:W-:Y:S02]  /*2b30*/  FSEL R24, R24, -INF , !P2 ;  /* 0xff80000018187808 */ /* 0x000fe40005000000 */
[----:B------:R-:W-:Y:S02]  /*2b40*/  IADD3 R79, P2, R159, 0x39, RZ ;  /* 0x000000399f4f7810 */ /* 0x000fe40007f5e0ff */
[----:B------:R-:W-:Y:S02]  /*2b50*/  FMNMX R25, R166, R25, !PT ;  /* 0x00000019a6197209 */ /* 0x000fe40007800000 */
[----:B------:R-:W-:-:S02]  /*2b60*/  IADD3.X R86, RZ, R156, RZ, P2, !PT ;  /* 0x0000009cff567210 */ /* 0x000fc400017fe4ff */
[----:B------:R-:W-:Y:S02]  /*2b70*/  ISETP.GT.U32.AND P2, PT, R79, R144, PT ;  /* 0x000000904f00720c */ /* 0x000fe40003f44070 */
[----:B------:R-:W-:Y:S01]  /*2b80*/  FMNMX R25, R168, R25, !PT ;  /* 0x00000019a8197209 */ /* 0x000fe20007800000 */
[----:B------:R-:W-:Y:S01]  /*2b90*/  FMUL R85, R85, UR7 ;  /* 0x0000000755557c20 */ /* 0x000fe20008400000 */
[----:B------:R-:W-:Y:S02]  /*2ba0*/  ISETP.GT.U32.AND.EX P2, PT, R86, RZ, PT, P2 ;  /* 0x000000ff5600720c */ /* 0x000fe40003f44120 */
[----:B------:R-:W-:Y:S02]  /*2bb0*/  FMNMX R25, R170, R25, !PT ;  /* 0x00000019aa197209 */ /* 0x000fe40007800000 */
[----:B------:R-:W-:Y:S02]  /*2bc0*/  FSEL R62, R85, -INF , !P2 ;  /* 0xff800000553e7808 */ /* 0x000fe40005000000 */
[----:B------:R-:W-:-:S04]  /*2bd0*/  FMNMX R25, R84, R25, !PT ;  /* 0x0000001954197209 */ /* 0x000fc80007800000 */
[----:B------:R-:W-:-:S05]  /*2be0*/  FMNMX R57, R62, R25, !PT ;  /* 0x000000193e397209 */ /* 0x000fca0007800000 */
[----:B------:R-:W0:Y:S02]  /*2bf0*/  SHFL.BFLY PT, R26, R57, 0x2, 0x1f ;  /* 0x0c401f00391a7f89 */ /* 0x000e2400000e0000 */
[----:B0-----:R-:W-:-:S05]  /*2c00*/  FMNMX R58, R57, R26, !PT ;  /* 0x0000001a393a7209 */ /* 0x001fca0007800000 */
[----:B------:R-:W0:Y:S01]  /*2c10*/  SHFL.BFLY PT, R59, R58, 0x1, 0x1f ;  /* 0x0c201f003a3b7f89 */ /* 0x000e2200000e0000 */
[----:B------:R-:W-:Y:S01]  /*2c20*/  FMUL R25, R27, UR7 ;  /* 0x000000071b197c20 */ /* 0x000fe20008400000 */
[----:B------:R-:W-:Y:S01]  /*2c30*/  FMUL R26, R53, UR7 ;  /* 0x00000007351a7c20 */ /* 0x000fe20008400000 */
[----:B0-----:R-:W-:Y:S02]  /*2c40*/  FMNMX R78, R58, R59, !PT ;  /* 0x0000003b3a4e7209 */ /* 0x001fe40007800000 */
[----:B------:R-:W-:Y:S02]  /*2c50*/  FMNMX R58, R83, R171, !PT ;  /* 0x000000ab533a7209 */ /* 0x000fe40007800000 */
[----:B------:R-:W-:Y:S02]  /*2c60*/  FMNMX R57, R78, R151, !PT ;  /* 0x000000974e397209 */ /* 0x000fe40007800000 */
[----:B------:R-:W-:-:S03]  /*2c70*/  FMNMX R27, R167, R58, !PT ;  /* 0x0000003aa71b7209 */ /* 0x000fc60007800000 */
[----:B------:R-:W-:Y:S01]  /*2c80*/  FADD R56, R56, -R57 ;  /* 0x8000003938387221 */ /* 0x000fe20000000000 */
[----:B------:R-:W-:-:S03]  /*2c90*/  FMNMX R27, R152, R27, !PT ;  /* 0x0000001b981b7209 */ /* 0x000fc60007800000 */
[----:B------:R-:W-:Y:S01]  /*2ca0*/  FMUL R58, R56, 1.4426950216293334961 ;  /* 0x3fb8aa3b383a7820 */ /* 0x000fe20000400000 */
[----:B------:R-:W-:-:S04]  /*2cb0*/  FMNMX R56, R66, R27, !PT ;  /* 0x0000001b42387209 */ /* 0x000fc80007800000 */
[----:B------:R-:W-:-:S04]  /*2cc0*/  FMNMX R56, R65, R56, !PT ;  /* 0x0000003841387209 */ /* 0x000fc80007800000 */
[----:B------:R-:W-:-:S04]  /*2cd0*/  FMNMX R53, R67, R56, !PT ;  /* 0x0000003843357209 */ /* 0x000fc80007800000 */
[----:B------:R-:W-:-:S04]  /*2ce0*/  FMNMX R56, R68, R53, !PT ;  /* 0x0000003544387209 */ /* 0x000fc80007800000 */
[----:B------:R-:W-:-:S04]  /*2cf0*/  FMNMX R53, R69, R56, !PT ;  /* 0x0000003845357209 */ /* 0x000fc80007800000 */
[----:B------:R-:W-:Y:S02]  /*2d00*/  FMNMX R56, R70, R53, !PT ;  /* 0x0000003546387209 */ /* 0x000fe40007800000 */
[----:B------:R-:W-:Y:S02]  /*2d10*/  ISETP.GE.U32.AND P2, PT, R159, R141, PT ;  /* 0x0000008d9f00720c */ /* 0x000fe40003f46070 */
[----:B------:R-:W-:Y:S02]  /*2d20*/  FMNMX R56, R71, R56, !PT ;  /* 0x0000003847387209 */ /* 0x000fe40007800000 */
[----:B------:R-:W-:Y:S02]  /*2d30*/  ISETP.GE.U32.AND.EX P2, PT, R156, RZ, PT, P2 ;  /* 0x000000ff9c00720c */ /* 0x000fe40003f46120 */
[----:B------:R-:W-:Y:S02]  /*2d40*/  FMNMX R53, R73, R56, !PT ;  /* 0x0000003849357209 */ /* 0x000fe40007800000 */
[----:B------:R-:W-:-:S02]  /*2d50*/  FSEL R25, R25, -INF , !P2 ;  /* 0xff80000019197808 */ /* 0x000fc40005000000 */
[----:B------:R-:W-:Y:S02]  /*2d60*/  ISETP.GT.U32.AND P2, PT, R79, R132, PT ;  /* 0x000000844f00720c */ /* 0x000fe40003f44070 */
[----:B------:R-:W-:Y:S01]  /*2d70*/  FMNMX R56, R48, R53, !PT ;  /* 0x0000003530387209 */ /* 0x000fe20007800000 */
[----:B------:R-:W-:Y:S01]  /*2d80*/  FMUL R169, R87, UR7 ;  /* 0x0000000757a97c20 */ /* 0x000fe20008400000 */
[----:B------:R-:W-:Y:S02]  /*2d90*/  ISETP.GT.U32.AND.EX P2, PT, R86, RZ, PT, P2 ;  /* 0x000000ff5600720c */ /* 0x000fe40003f44120 */
[----:B------:R-:W-:Y:S01]  /*2da0*/  FMNMX R56, R75, R56, !PT ;  /* 0x000000384b387209 */ /* 0x000fe20007800000 */
[----:B------:R-:W-:Y:S01]  /*2db0*/  FADD R60, R60, -R57 ;  /* 0x800000393c3c7221 */ /* 0x000fe20000000000 */
[----:B------:R-:W-:Y:S02]  /*2dc0*/  FSEL R169, R169, -INF , !P2 ;  /* 0xff800000a9a97808 */ /* 0x000fe40005000000 */
[----:B------:R-:W-:Y:S01]  /*2dd0*/  FMNMX R56, R77, R56, !PT ;  /* 0x000000384d387209 */ /* 0x000fe20007800000 */
[----:B------:R-:W-:-:S03]  /*2de0*/  FMUL R60, R60, 1.4426950216293334961 ;  /* 0x3fb8aa3b3c3c7820 */ /* 0x000fc60000400000 */
[----:B------:R-:W-:Y:S01]  /*2df0*/  FMNMX R59, R169, R56, !PT ;  /* 0x00000038a93b7209 */ /* 0x000fe20007800000 */
[----:B------:R0:W-:Y:S04]  /*2e00*/  MUFU.EX2 R78, R60 ;  /* 0x0000003c004e7308 */ /* 0x0001e80000000800 */
[----:B0-----:R-:W0:Y:S01]  /*2e10*/  SHFL.BFLY PT, R60, R59, 0x2, 0x1f ;  /* 0x0c401f003b3c7f89 */ /* 0x001e2200000e0000 */
[----:B------:R-:W-:-:S04]  /*2e20*/  FADD R74, R74, -R57 ;  /* 0x800000394a4a7221 */ /* 0x000fc80000000000 */
[----:B------:R-:W-:Y:S01]  /*2e30*/  FMUL R56, R74, 1.4426950216293334961 ;  /* 0x3fb8aa3b4a387820 */ /* 0x000fe20000400000 */
[----:B------:R-:W-:-:S04]  /*2e40*/  FADD R72, R72, -R57 ;  /* 0x8000003948487221 */ /* 0x000fc80000000000 */
[----:B------:R-:W-:Y:S01]  /*2e50*/  FMUL R53, R72, 1.4426950216293334961 ;  /* 0x3fb8aa3b48357820 */ /* 0x000fe20000400000 */
[----:B0-----:R-:W-:-:S05]  /*2e60*/  FMNMX R74, R59, R60, !PT ;  /* 0x0000003c3b4a7209 */ /* 0x001fca0007800000 */
[----:B------:R-:W0:Y:S01]  /*2e70*/  SHFL.BFLY PT, R81, R74, 0x1, 0x1f ;  /* 0x0c201f004a517f89 */ /* 0x000e2200000e0000 */
[----:B------:R-:W-:-:S04]  /*2e80*/  FMNMX R72, R161, R30, !PT ;  /* 0x0000001ea1487209 */ /* 0x000fc80007800000 */
[----:B------:R-:W-:Y:S01]  /*2e90*/  FMNMX R72, R49, R72, !PT ;  /* 0x0000004831487209 */ /* 0x000fe20007800000 */
[----:B------:R-:W-:-:S03]  /*2ea0*/  FADD R76, R76, -R57 ;  /* 0x800000394c4c7221 */ /* 0x000fc60000000000 */
[----:B------:R-:W-:Y:S01]  /*2eb0*/  FMNMX R72, R61, R72, !PT ;  /* 0x000000483d487209 */ /* 0x000fe20007800000 */
[----:B------:R1:W-:Y:S03]  /*2ec0*/  MUFU.EX2 R27, R58 ;  /* 0x0000003a001b7308 */ /* 0x0003e60000000800 */
[----:B------:R-:W-:Y:S01]  /*2ed0*/  FMNMX R173, R63, R72, !PT ;  /* 0x000000483fad7209 */ /* 0x000fe20007800000 */
[--C-:B------:R-:W-:Y:S01]  /*2ee0*/  FADD R154, R154, -R57.reuse ;  /* 0x800000399a9a7221 */ /* 0x100fe20000000000 */
[----:B-1----:R-:W-:Y:S01]  /*2ef0*/  FMUL R58, R76, 1.4426950216293334961 ;  /* 0x3fb8aa3b4c3a7820 */ /* 0x002fe20000400000 */
[----:B------:R-:W-:Y:S01]  /*2f00*/  FADD R76, R62, -R57 ;  /* 0x800000393e4c7221 */ /* 0x000fe20000000000 */
[----:B------:R-:W-:Y:S02]  /*2f10*/  FMNMX R173, R64, R173, !PT ;  /* 0x000000ad40ad7209 */ /* 0x000fe40007800000 */
[----:B0-----:R-:W-:Y:S01]  /*2f20*/  FMNMX R74, R74, R81, !PT ;  /* 0x000000514a4a7209 */ /* 0x001fe20007800000 */
[----:B------:R-:W-:Y:S01]  /*2f30*/  FMUL R81, R76, 1.4426950216293334961 ;  /* 0x3fb8aa3b4c517820 */ /* 0x000fe20000400000 */
[----:B------:R-:W-:-:S02]  /*2f40*/  FADD R76, -R57, R151 ;  /* 0x00000097394c7221 */ /* 0x000fc40000000100 */
[----:B------:R-:W-:Y:S01]  /*2f50*/  FMNMX R72, R74, R145, !PT ;  /* 0x000000914a487209 */ /* 0x000fe20007800000 */
[----:B------:R-:W-:Y:S01]  /*2f60*/  FMUL R85, R154, 1.4426950216293334961 ;  /* 0x3fb8aa3b9a557820 */ /* 0x000fe20000400000 */
[----:B------:R-:W-:Y:S01]  /*2f70*/  FMNMX R74, R36, R173, !PT ;  /* 0x000000ad244a7209 */ /* 0x000fe20007800000 */
[----:B------:R-:W-:Y:S02]  /*2f80*/  FMUL R154, R76, 1.4426950216293334961 ;  /* 0x3fb8aa3b4c9a7820 */ /* 0x000fe40000400000 */
[----:B------:R-:W-:Y:S01]  /*2f90*/  FADD R76, R83, -R72 ;  /* 0x80000048534c7221 */ /* 0x000fe20000000000 */
[----:B------:R-:W-:-:S03]  /*2fa0*/  FMNMX R151, R37, R74, !PT ;  /* 0x0000004a25977209 */ /* 0x000fc60007800000 */
[----:B------:R-:W-:Y:S01]  /*2fb0*/  FMUL R74, R76, 1.4426950216293334961 ;  /* 0x3fb8aa3b4c4a7820 */ /* 0x000fe20000400000 */
[----:B------:R-:W-:Y:S01]  /*2fc0*/  FMNMX R76, R38, R151, !PT ;  /* 0x00000097264c7209 */ /* 0x000fe20007800000 */
[----:B------:R-:W-:-:S03]  /*2fd0*/  FADD R84, R84, -R57 ;  /* 0x8000003954547221 */ /* 0x000fc60000000000 */
[----:B------:R-:W-:Y:S01]  /*2fe0*/  FMNMX R151, R39, R76, !PT ;  /* 0x0000004c27977209 */ /* 0x000fe20007800000 */
[----:B------:R-:W-:Y:S01]  /*2ff0*/  FMUL R84, R84, 1.4426950216293334961 ;  /* 0x3fb8aa3b54547820 */ /* 0x000fe20000400000 */
[----:B------:R-:W-:Y:S02]  /*3000*/  ISETP.GT.U32.AND P2, PT, R79, R140, PT ;  /* 0x0000008c4f00720c */ /* 0x000fe40003f44070 */
[----:B------:R-:W-:Y:S01]  /*3010*/  FMNMX R76, R40, R151, !PT ;  /* 0x00000097284c7209 */ /* 0x000fe20007800000 */
[----:B------:R0:W-:Y:S01]  /*3020*/  MUFU.EX2 R62, R84 ;  /* 0x00000054003e7308 */ /* 0x0001e20000000800 */
[----:B------:R-:W-:Y:S01]  /*3030*/  ISETP.GT.U32.AND.EX P2, PT, R86, RZ, PT, P2 ;  /* 0x000000ff5600720c */ /* 0x000fe20003f44120 */
[----:B0-----:R-:W-:Y:S01]  /*3040*/  FADD R84, R167, -R72 ;  /* 0x80000048a7547221 */ /* 0x001fe20000000000 */
[----:B------:R-:W-:Y:S02]  /*3050*/  FMNMX R167, R41, R76, !PT ;  /* 0x0000004c29a77209 */ /* 0x000fe40007800000 */
[----:B------:R-:W-:-:S02]  /*3060*/  FSEL R26, R26, -INF , !P2 ;  /* 0xff8000001a1a7808 */ /* 0x000fc40005000000 */
[----:B------:R-:W-:Y:S01]  /*3070*/  FMNMX R167, R42, R167, !PT ;  /* 0x000000a72aa77209 */ /* 0x000fe20007800000 */
[--C-:B------:R-:W-:Y:S01]  /*3080*/  FADD R171, R171, -R72.reuse ;  /* 0x80000048abab7221 */ /* 0x100fe20000000000 */
[----:B------:R-:W-:Y:S01]  /*3090*/  ISETP.GT.U32.AND P2, PT, R79, R141, PT ;  /* 0x0000008d4f00720c */ /* 0x000fe20003f44070 */
[----:B------:R-:W-:Y:S01]  /*30a0*/  FMUL R76, R84, 1.4426950216293334961 ;  /* 0x3fb8aa3b544c7820 */ /* 0x000fe20000400000 */
[----:B------:R-:W-:Y:S02]  /*30b0*/  FMNMX R84, R44, R167, !PT ;  /* 0x000000a72c547209 */ /* 0x000fe40007800000 */
[----:B------:R-:W-:Y:S01]  /*30c0*/  ISETP.GT.U32.AND.EX P2, PT, R86, RZ, PT, P2 ;  /* 0x000000ff5600720c */ /* 0x000fe20003f44120 */
[----:B------:R-:W-:Y:S01]  /*30d0*/  FMUL R86, R171, 1.4426950216293334961 ;  /* 0x3fb8aa3bab567820 */ /* 0x000fe20000400000 */
[----:B------:R-:W-:Y:S01]  /*30e0*/  FMNMX R171, R45, R84, !PT ;  /* 0x000000542dab7209 */ /* 0x000fe20007800000 */
[----:B------:R-:W-:-:S03]  /*30f0*/  FADD R84, R66, -R72 ;  /* 0x8000004842547221 */ /* 0x000fc60000000000 */
[----:B------:R-:W-:-:S05]  /*3100*/  FMNMX R66, R26, R171, !PT ;  /* 0x000000ab1a427209 */ /* 0x000fca0007800000 */
[----:B------:R-:W0:Y:S01]  /*3110*/  SHFL.BFLY PT, R175, R66, 0x2, 0x1f ;  /* 0x0c401f0042af7f89 */ /* 0x000e2200000e0000 */
[----:B------:R-:W-:Y:S01]  /*3120*/  FMUL R84, R84, 1.4426950216293334961 ;  /* 0x3fb8aa3b54547820 */ /* 0x000fe20000400000 */
[----:B------:R-:W-:Y:S01]  /*3130*/  MUFU.EX2 R151, R86 ;  /* 0x0000005600977308 */ /* 0x000fe20000000800 */
[--C-:B------:R-:W-:Y:S01]  /*3140*/  FADD R68, R68, -R72.reuse ;  /* 0x8000004844447221 */ /* 0x100fe20000000000 */
[----:B------:R-:W-:-:S06]  /*3150*/  FADD R73, R73, -R72 ;  /* 0x8000004849497221 */ /* 0x000fcc0000000000 */
[----:B------:R1:W-:Y:S01]  /*3160*/  MUFU.EX2 R86, R84 ;  /* 0x0000005400567308 */ /* 0x0003e20000000800 */
[----:B------:R-:W-:Y:S01]  /*3170*/  FMUL R68, R68, 1.4426950216293334961 ;  /* 0x3fb8aa3b44447820 */ /* 0x000fe20000400000 */
[----:B------:R-:W-:Y:S01]  /*3180*/  FADD R65, R65, -R72 ;  /* 0x8000004841417221 */ /* 0x000fe20000000000 */
[----:B0-----:R-:W-:-:S05]  /*3190*/  FMNMX R175, R66, R175, !PT ;  /* 0x000000af42af7209 */ /* 0x001fca0007800000 */
[----:B-1----:R-:W0:Y:S01]  /*31a0*/  SHFL.BFLY PT, R84, R175, 0x1, 0x1f ;  /* 0x0c201f00af547f89 */ /* 0x002e2200000e0000 */
[--C-:B------:R-:W-:Y:S01]  /*31b0*/  FADD R69, R69, -R72.reuse ;  /* 0x8000004845457221 */ /* 0x100fe20000000000 */
[----:B------:R1:W-:Y:S01]  /*31c0*/  MUFU.EX2 R173, R68 ;  /* 0x0000004400ad7308 */ /* 0x0003e20000000800 */
[--C-:B------:R-:W-:Y:S01]  /*31d0*/  FADD R48, R48, -R72.reuse ;  /* 0x8000004830307221 */ /* 0x100fe20000000000 */
[----:B------:R-:W-:Y:S01]  /*31e0*/  FMUL R171, R65, 1.4426950216293334961 ;  /* 0x3fb8aa3b41ab7820 */ /* 0x000fe20000400000 */
[--C-:B------:R-:W-:Y:S01]  /*31f0*/  FADD R70, R70, -R72.reuse ;  /* 0x8000004846467221 */ /* 0x100fe20000000000 */
[----:B------:R-:W-:Y:S01]  /*3200*/  FMUL R65, R69, 1.4426950216293334961 ;  /* 0x3fb8aa3b45417820 */ /* 0x000fe20000400000 */
[----:B------:R-:W-:Y:S01]  /*3210*/  FADD R75, R75, -R72 ;  /* 0x800000484b4b7221 */ /* 0x000fe20000000000 */
[----:B-1----:R-:W-:Y:S01]  /*3220*/  FMUL R68, R73, 1.4426950216293334961 ;  /* 0x3fb8aa3b49447820 */ /* 0x002fe20000400000 */
[----:B------:R-:W-:Y:S01]  /*3230*/  FMNMX R73, R24, R25, !PT ;  /* 0x0000001918497209 */ /* 0x000fe20007800000 */
[----:B------:R-:W-:Y:S01]  /*3240*/  FMUL R69, R48, 1.4426950216293334961 ;  /* 0x3fb8aa3b30457820 */ /* 0x000fe20000400000 */
[----:B------:R-:W-:-:S02]  /*3250*/  FMUL R66, R70, 1.4426950216293334961 ;  /* 0x3fb8aa3b46427820 */ /* 0x000fc40000400000 */
[----:B------:R-:W-:Y:S01]  /*3260*/  FMNMX R48, R28, R73, !PT ;  /* 0x000000491c307209 */ /* 0x000fe20007800000 */
[----:B------:R-:W-:Y:S01]  /*3270*/  FMUL R70, R75, 1.4426950216293334961 ;  /* 0x3fb8aa3b4b467820 */ /* 0x000fe20000400000 */
[----:B------:R-:W-:Y:S02]  /*3280*/  FADD R75, -R72, R145 ;  /* 0x00000091484b7221 */ /* 0x000fe40000000100 */
[----:B------:R-:W-:Y:S01]  /*3290*/  FMNMX R48, R29, R48, !PT ;  /* 0x000000301d307209 */ /* 0x000fe20007800000 */
[----:B------:R1:W-:Y:S01]  /*32a0*/  MUFU.EX2 R83, R154 ;  /* 0x0000009a00537308 */ /* 0x0003e20000000800 */
[--C-:B------:R-:W-:Y:S01]  /*32b0*/  FADD R152, R152, -R72.reuse ;  /* 0x8000004898987221 */ /* 0x100fe20000000000 */
[--C-:B------:R-:W-:Y:S01]  /*32c0*/  FADD R67, R67, -R72.reuse ;  /* 0x8000004843437221 */ /* 0x100fe20000000000 */
[----:B0-----:R-:W-:Y:S02]  /*32d0*/  FMNMX R175, R175, R84, !PT ;  /* 0x00000054afaf7209 */ /* 0x001fe40007800000 */
[----:B------:R-:W-:Y:S01]  /*32e0*/  FMUL R152, R152, 1.4426950216293334961 ;  /* 0x3fb8aa3b98987820 */ /* 0x000fe20000400000 */
[----:B-1----:R-:W-:Y:S01]  /*32f0*/  FMUL R154, R75, 1.4426950216293334961 ;  /* 0x3fb8aa3b4b9a7820 */ /* 0x002fe20000400000 */
[----:B------:R-:W-:Y:S01]  /*3300*/  FMNMX R75, R31, R48, !PT ;  /* 0x000000301f4b7209 */ /* 0x000fe20007800000 */
[----:B------:R-:W-:Y:S01]  /*3310*/  FMUL R67, R67, 1.4426950216293334961 ;  /* 0x3fb8aa3b43437820 */ /* 0x000fe20000400000 */
[----:B------:R-:W-:-:S02]  /*3320*/  FADD R71, R71, -R72 ;  /* 0x8000004847477221 */ /* 0x000fc40000000000 */
[----:B------:R-:W-:Y:S01]  /*3330*/  FMNMX R156, R32, R75, !PT ;  /* 0x0000004b209c7209 */ /* 0x000fe20007800000 */
[----:B------:R-:W-:Y:S01]  /*3340*/  FADD R77, R77, -R72 ;  /* 0x800000484d4d7221 */ /* 0x000fe20000000000 */
[----:B------:R-:W-:Y:S01]  /*3350*/  FMNMX R73, R175, R130, !PT ;  /* 0x00000082af497209 */ /* 0x000fe20007800000 */
[----:B------:R-:W-:Y:S01]  /*3360*/  MUFU.EX2 R167, R152 ;  /* 0x0000009800a77308 */ /* 0x000fe20000000800 */
[----:B------:R-:W-:Y:S01]  /*3370*/  FMUL R75, R47, UR7 ;  /* 0x000000072f4b7c20 */ /* 0x000fe20008400000 */
[----:B------:R-:W-:Y:S01]  /*3380*/  FMNMX R47, R33, R156, !PT ;  /* 0x0000009c212f7209 */ /* 0x000fe20007800000 */
[----:B------:R-:W-:-:S05]  /*3390*/  FMUL R48, R43, UR7 ;  /* 0x000000072b307c20 */ /* 0x000fca0008400000 */
[----:B------:R0:W-:Y:S01]  /*33a0*/  MUFU.EX2 R152, R67 ;  /* 0x0000004300987308 */ /* 0x0001e20000000800 */
[----:B------:R-:W-:Y:S01]  /*33b0*/  FMNMX R156, R34, R47, !PT ;  /* 0x0000002f229c7209 */ /* 0x000fe20007800000 */
[----:B------:R-:W-:Y:S01]  /*33c0*/  FMUL R46, R46, UR7 ;  /* 0x000000072e2e7c20 */ /* 0x000fe20008400000 */
[----:B0-----:R-:W-:Y:S01]  /*33d0*/  FMUL R67, R71, 1.4426950216293334961 ;  /* 0x3fb8aa3b47437820 */ /* 0x001fe20000400000 */
[----:B------:R-:W-:Y:S01]  /*33e0*/  FMUL R71, R77, 1.4426950216293334961 ;  /* 0x3fb8aa3b4d477820 */ /* 0x000fe20000400000 */
[----:B------:R-:W-:Y:S01]  /*33f0*/  FADD R77, R30, -R73 ;  /* 0x800000491e4d7221 */ /* 0x000fe20000000000 */
[----:B------:R-:W-:-:S03]  /*3400*/  FSEL R30, R48, -INF , !P6 ;  /* 0xff800000301e7808 */ /* 0x000fc60007000000 */
[----:B------:R-:W-:Y:S01]  /*3410*/  FMUL R145, R77, 1.4426950216293334961 ;  /* 0x3fb8aa3b4d917820 */ /* 0x000fe20000400000 */
[----:B------:R-:W-:Y:S02]  /*3420*/  FMNMX R77, R35, R156, !PT ;  /* 0x0000009c234d7209 */ /* 0x000fe40007800000 */
[----:B------:R-:W-:Y:S02]  /*3430*/  FSEL R47, R46, -INF , !P3 ;  /* 0xff8000002e2f7808 */ /* 0x000fe40005800000 */
[----:B------:R-:W-:Y:S01]  /*3440*/  FMNMX R156, R30, R77, !PT ;  /* 0x0000004d1e9c7209 */ /* 0x000fe20007800000 */
[----:B------:R-:W-:Y:S01]  /*3450*/  FADD R158, R158, -R57 ;  /* 0x800000399e9e7221 */ /* 0x000fe20000000000 */
[----:B------:R-:W-:Y:S01]  /*3460*/  FMUL R50, R50, UR7 ;  /* 0x0000000732327c20 */ /* 0x000fe20008400000 */
[--C-:B------:R-:W-:Y:S01]  /*3470*/  FADD R49, R49, -R73.reuse ;  /* 0x8000004931317221 */ /* 0x100fe20000000000 */
[----:B------:R-:W-:Y:S02]  /*3480*/  FSEL R48, R75, -INF , !P4 ;  /* 0xff8000004b307808 */ /* 0x000fe40006000000 */
[----:B------:R-:W-:Y:S01]  /*3490*/  FMNMX R75, R47, R156, !PT ;  /* 0x0000009c2f4b7209 */ /* 0x000fe20007800000 */
[----:B------:R-:W-:Y:S01]  /*34a0*/  FMUL R80, R158, 1.4426950216293334961 ;  /* 0x3fb8aa3b9e507820 */ /* 0x000fe20000400000 */
[----:B------:R-:W-:Y:S01]  /*34b0*/  FMUL R51, R51, UR7 ;  /* 0x0000000733337c20 */ /* 0x000fe20008400000 */
[----:B------:R-:W-:Y:S01]  /*34c0*/  FMUL R158, R49, 1.4426950216293334961 ;  /* 0x3fb8aa3b319e7820 */ /* 0x000fe20000400000 */
[----:B------:R-:W-:Y:S01]  /*34d0*/  FADD R61, R61, -R73 ;  /* 0x800000493d3d7221 */ /* 0x000fe20000000000 */
[----:B------:R-:W-:-:S02]  /*34e0*/  FSEL R49, R50, -INF , !P0 ;  /* 0xff80000032317808 */ /* 0x000fc40004000000 */
[----:B------:R-:W-:Y:S01]  /*34f0*/  FMNMX R156, R48, R75, !PT ;  /* 0x0000004b309c7209 */ /* 0x000fe20007800000 */
[----:B------:R0:W-:Y:S01]  /*3500*/  MUFU.EX2 R46, R145 ;  /* 0x00000091002e7308 */ /* 0x0001e20000000800 */
[----:B------:R-:W-:Y:S01]  /*3510*/  FMUL R77, R54, UR7 ;  /* 0x00000007364d7c20 */ /* 0x000fe20008400000 */
[----:B------:R-:W-:Y:S01]  /*3520*/  FSEL R54, R51, -INF , !P5 ;  /* 0xff80000033367808 */ /* 0x000fe20006800000 */
[----:B------:R-:W-:Y:S01]  /*3530*/  FMUL R55, R55, UR7 ;  /* 0x0000000737377c20 */ /* 0x000fe20008400000 */
[----:B0-----:R-:W-:Y:S01]  /*3540*/  FMUL R145, R61, 1.4426950216293334961 ;  /* 0x3fb8aa3b3d917820 */ /* 0x001fe20000400000 */
[----:B------:R-:W-:Y:S02]  /*3550*/  FMNMX R61, R49, R156, !PT ;  /* 0x0000009c313d7209 */ /* 0x000fe40007800000 */
[----:B------:R-:W-:Y:S02]  /*3560*/  FSEL R51, R77, -INF , !P1 ;  /* 0xff8000004d337808 */ /* 0x000fe40004800000 */
[----:B------:R-:W-:-:S02]  /*3570*/  FMNMX R156, R54, R61, !PT ;  /* 0x0000003d369c7209 */ /* 0x000fc40007800000 */
[----:B------:R-:W-:Y:S02]  /*3580*/  FSEL R55, R55, -INF , !P2 ;  /* 0xff80000037377808 */ /* 0x000fe40005000000 */
[----:B------:R-:W-:Y:S01]  /*3590*/  FMNMX R156, R51, R156, !PT ;  /* 0x0000009c339c7209 */ /* 0x000fe20007800000 */
[--C-:B------:R-:W-:Y:S01]  /*35a0*/  FADD R161, R161, -R73.reuse ;  /* 0x80000049a1a17221 */ /* 0x100fe20000000000 */
[----:B------:R-:W-:Y:S02]  /*35b0*/  FADD R63, R63, -R73 ;  /* 0x800000493f3f7221 */ /* 0x000fe40000000000 */
[----:B------:R-:W-:Y:S01]  /*35c0*/  FMNMX R156, R55, R156, !PT ;  /* 0x0000009c379c7209 */ /* 0x000fe20007800000 */
[----:B------:R-:W-:Y:S01]  /*35d0*/  FMUL R43, R161, 1.4426950216293334961 ;  /* 0x3fb8aa3ba12b7820 */ /* 0x000fe20000400000 */
[----:B------:R-:W-:-:S03]  /*35e0*/  FMUL R161, R63, 1.4426950216293334961 ;  /* 0x3fb8aa3b3fa17820 */ /* 0x000fc60000400000 */
[----:B------:R-:W0:Y:S01]  /*35f0*/  SHFL.BFLY PT, R63, R156, 0x2, 0x1f ;  /* 0x0c401f009c3f7f89 */ /* 0x000e2200000e0000 */
[--C-:B------:R-:W-:Y:S01]  /*3600*/  FADD R37, R37, -R73.reuse ;  /* 0x8000004925257221 */ /* 0x100fe20000000000 */
[----:B------:R-:W-:-:S03]  /*3610*/  FADD R61, R36, -R73 ;  /* 0x80000049243d7221 */ /* 0x000fc60000000000 */
[----:B------:R-:W-:Y:S01]  /*3620*/  FMUL R77, R37, 1.4426950216293334961 ;  /* 0x3fb8aa3b254d7820 */ /* 0x000fe20000400000 */
[--C-:B------:R-:W-:Y:S01]  /*3630*/  FADD R37, R38, -R73.reuse ;  /* 0x8000004926257221 */ /* 0x100fe20000000000 */
[----:B------:R-:W-:Y:S01]  /*3640*/  FMUL R75, R61, 1.4426950216293334961 ;  /* 0x3fb8aa3b3d4b7820 */ /* 0x000fe20000400000 */
[----:B------:R-:W-:Y:S02]  /*3650*/  FADD R40, R40, -R73 ;  /* 0x8000004928287221 */ /* 0x000fe40000000000 */
[----:B------:R-:W-:Y:S01]  /*3660*/  FMUL R61, R37, 1.4426950216293334961 ;  /* 0x3fb8aa3b253d7820 */ /* 0x000fe20000400000 */
[----:B0-----:R-:W-:Y:S01]  /*3670*/  FMNMX R37, R156, R63, !PT ;  /* 0x0000003f9c257209 */ /* 0x001fe20007800000 */
[----:B------:R-:W-:-:S04]  /*3680*/  FMUL R63, R40, 1.4426950216293334961 ;  /* 0x3fb8aa3b283f7820 */ /* 0x000fc80000400000 */
[----:B------:R-:W0:Y:S01]  /*3690*/  SHFL.BFLY PT, R40, R37, 0x1, 0x1f ;  /* 0x0c201f0025287f89 */ /* 0x000e2200000e0000 */
[----:B------:R-:W-:-:S04]  /*36a0*/  FADD R52, R52, -R57 ;  /* 0x8000003934347221 */ /* 0x000fc80000000000 */
[----:B------:R-:W-:Y:S01]  /*36b0*/  FMUL R52, R52, 1.4426950216293334961 ;  /* 0x3fb8aa3b34347820 */ /* 0x000fe20000400000 */
[----:B------:R-:W-:Y:S01]  /*36c0*/  FADD R169, R169, -R72 ;  /* 0x80000048a9a97221 */ /* 0x000fe20000000000 */
[----:B------:R-:W-:Y:S01]  /*36d0*/  FADD R26, R26, -R73 ;  /* 0x800000491a1a7221 */ /* 0x000fe20000000000 */
[----:B------:R-:W-:Y:S02]  /*36e0*/  MUFU.EX2 R74, R74 ;  /* 0x0000004a004a7308 */ /* 0x000fe40000000800 */
[----:B------:R-:W-:Y:S01]  /*36f0*/  FMUL R84, R169, 1.4426950216293334961 ;  /* 0x3fb8aa3ba9547820 */ /* 0x000fe20000400000 */
[----:B------:R-:W-:-:S05]  /*3700*/  FMUL R169, R26, 1.4426950216293334961 ;  /* 0x3fb8aa3b1aa97820 */ /* 0x000fca0000400000 */
[----:B------:R-:W1:Y:S01]  /*3710*/  MUFU.EX2 R52, R52 ;  /* 0x0000003400347308 */ /* 0x000e620000000800 */
[----:B------:R-:W-:Y:S01]  /*3720*/  FADD R160, R160, -R57 ;  /* 0x80000039a0a07221 */ /* 0x000fe20000000000 */
[----:B------:R-:W-:Y:S01]  /*3730*/  FADD R26, -R73, R130 ;  /* 0x00000082491a7221 */ /* 0x000fe20000000100 */
[----:B------:R-:W-:Y:S01]  /*3740*/  FADD R41, R41, -R73 ;  /* 0x8000004929297221 */ /* 0x000fe20000000000 */
[----:B0-----:R-:W-:-:S04]  /*3750*/  FMNMX R37, R37, R40, !PT ;  /* 0x0000002825257209 */ /* 0x001fc80007800000 */
[----:B------:R-:W0:Y:S01]  /*3760*/  MUFU.EX2 R76, R76 ;  /* 0x0000004c004c7308 */ /* 0x000e220000000800 */
[----:B------:R-:W-:Y:S01]  /*3770*/  FMNMX R130, R37, R150, !PT ;  /* 0x0000009625827209 */ /* 0x000fe20007800000 */
[----:B------:R-:W-:Y:S01]  /*3780*/  FMUL R87, R160, 1.4426950216293334961 ;  /* 0x3fb8aa3ba0577820 */ /* 0x000fe20000400000 */
[----:B------:R-:W-:-:S05]  /*3790*/  FADD R162, R162, -R57 ;  /* 0x80000039a2a27221 */ /* 0x000fca0000000000 */
[----:B------:R-:W2:Y:S01]  /*37a0*/  MUFU.EX2 R85, R85 ;  /* 0x0000005500557308 */ /* 0x000ea20000000800 */
[--C-:B------:R-:W-:Y:S01]  /*37b0*/  FADD R64, R64, -R73.reuse ;  /* 0x8000004940407221 */ /* 0x100fe20000000000 */
[----:B------:R-:W-:Y:S01]  /*37c0*/  FMUL R41, R41, 1.4426950216293334961 ;  /* 0x3fb8aa3b29297820 */ /* 0x000fe20000400000 */
[--C-:B------:R-:W-:Y:S01]  /*37d0*/  FADD R24, R24, -R130.reuse ;  /* 0x8000008218187221 */ /* 0x100fe20000000000 */
[----:B------:R-:W-:Y:S01]  /*37e0*/  FADD R39, R39, -R73 ;  /* 0x8000004927277221 */ /* 0x000fe20000000000 */
[----:B------:R-:W-:Y:S01]  /*37f0*/  FMUL R82, R162, 1.4426950216293334961 ;  /* 0x3fb8aa3ba2527820 */ /* 0x000fe20000400000 */
[----:B------:R-:W-:Y:S02]  /*3800*/  FADD R164, R164, -R57 ;  /* 0x80000039a4a47221 */ /* 0x000fe40000000000 */
[----:B------:R-:W3:Y:S01]  /*3810*/  MUFU.EX2 R80, R80 ;  /* 0x0000005000507308 */ /* 0x000ee20000000800 */
[----:B------:R-:W-:Y:S01]  /*3820*/  FMUL R175, R26, 1.4426950216293334961 ;  /* 0x3fb8aa3b1aaf7820 */ /* 0x000fe20000400000 */
[--C-:B------:R-:W-:Y:S01]  /*3830*/  FADD R28, R28, -R130.reuse ;  /* 0x800000821c1c7221 */ /* 0x100fe20000000000 */
[----:B------:R-:W-:Y:S01]  /*3840*/  FMUL R64, R64, 1.4426950216293334961 ;  /* 0x3fb8aa3b40407820 */ /* 0x000fe20000400000 */
[--C-:B------:R-:W-:Y:S01]  /*3850*/  FADD R45, R45, -R73.reuse ;  /* 0x800000492d2d7221 */ /* 0x100fe20000000000 */
[----:B------:R-:W-:Y:S01]  /*3860*/  FMUL R26, R24, 1.4426950216293334961 ;  /* 0x3fb8aa3b181a7820 */ /* 0x000fe20000400000 */
[----:B------:R-:W-:Y:S01]  /*3870*/  FMUL R39, R39, 1.4426950216293334961 ;  /* 0x3fb8aa3b27277820 */ /* 0x000fe20000400000 */
[----:B------:R-:W-:Y:S01]  /*3880*/  FADD R42, R42, -R73 ;  /* 0x800000492a2a7221 */ /* 0x000fe20000000000 */
[----:B------:R-:W4:Y:S01]  /*3890*/  MUFU.EX2 R87, R87 ;  /* 0x0000005700577308 */ /* 0x000f220000000800 */
[----:B------:R-:W-:Y:S01]  /*38a0*/  FMUL R159, R164, 1.4426950216293334961 ;  /* 0x3fb8aa3ba49f7820 */ /* 0x000fe20000400000 */
[----:B------:R-:W-:Y:S01]  /*38b0*/  FMUL R28, R28, 1.4426950216293334961 ;  /* 0x3fb8aa3b1c1c7820 */ /* 0x000fe20000400000 */
[----:B------:R-:W-:Y:S01]  /*38c0*/  FADD R29, R29, -R130 ;  /* 0x800000821d1d7221 */ /* 0x000fe20000000000 */
[----:B-1----:R-:W-:-:S04]  /*38d0*/  F2FP.BF16.F32.PACK_AB R24, R52, R27 ;  /* 0x0000001b3418723e */ /* 0x002fc800000010ff */
[----:B------:R1:W-:Y:S01]  /*38e0*/  MUFU.EX2 R156, R41 ;  /* 0x00000029009c7308 */ /* 0x0003e20000000800 */
[----:B------:R-:W-:Y:S01]  /*38f0*/  FMUL R45, R45, 1.4426950216293334961 ;  /* 0x3fb8aa3b2d2d7820 */ /* 0x000fe20000400000 */
[----:B------:R-:W-:Y:S01]  /*3900*/  FMUL R42, R42, 1.4426950216293334961 ;  /* 0x3fb8aa3b2a2a7820 */ /* 0x000fe20000400000 */
[----:B------:R-:W-:Y:S01]  /*3910*/  FADD R25, R25, -R130 ;  /* 0x8000008219197221 */ /* 0x000fe20000000000 */
[----:B-1----:R-:W-:-:S04]  /*3920*/  FADD R41, R27, R52 ;  /* 0x000000341b297221 */ /* 0x002fc80000000000 */
[----:B------:R-:W-:Y:S01]  /*3930*/  MUFU.EX2 R82, R82 ;  /* 0x0000005200527308 */ /* 0x000fe20000000800 */
[----:B------:R-:W-:Y:S01]  /*3940*/  FADD R27, R74, R151 ;  /* 0x000000974a1b7221 */ /* 0x000fe20000000000 */
[----:B------:R-:W-:Y:S01]  /*3950*/  FMUL R29, R29, 1.4426950216293334961 ;  /* 0x3fb8aa3b1d1d7820 */ /* 0x000fe20000400000 */
[----:B------:R-:W-:-:S05]  /*3960*/  FADD R31, R31, -R130 ;  /* 0x800000821f1f7221 */ /* 0x000fca0000000000 */
[----:B------:R1:W-:Y:S01]  /*3970*/  MUFU.EX2 R37, R26 ;  /* 0x0000001a00257308 */ /* 0x0003e20000000800 */
[----:B------:R-:W-:Y:S01]  /*3980*/  FADD R44, R44, -R73 ;  /* 0x800000492c2c7221 */ /* 0x000fe20000000000 */
[----:B------:R-:W-:-:S06]  /*3990*/  FMUL R25, R25, 1.4426950216293334961 ;  /* 0x3fb8aa3b19197820 */ /* 0x000fcc0000400000 */
[----:B------:R-:W5:Y:S01]  /*39a0*/  MUFU.EX2 R171, R171 ;  /* 0x000000ab00ab7308 */ /* 0x000f620000000800 */
[----:B-1----:R-:W-:-:S07]  /*39b0*/  FADD R26, R78, R41 ;  /* 0x000000294e1a7221 */ /* 0x002fce0000000000 */
[----:B------:R-:W-:Y:S01]  /*39c0*/  MUFU.EX2 R36, R64 ;  /* 0x0000004000247308 */ /* 0x000fe20000000800 */
[----:B------:R-:W-:Y:S01]  /*39d0*/  FMUL R31, R31, 1.4426950216293334961 ;  /* 0x3fb8aa3b1f1f7820 */ /* 0x000fe20000400000 */
[----:B------:R-:W-:-:S06]  /*39e0*/  FADD R32, R32, -R130 ;  /* 0x8000008220207221 */ /* 0x000fcc0000000000 */
[----:B------:R-:W-:Y:S01]  /*39f0*/  MUFU.EX2 R64, R39 ;  /* 0x0000002700407308 */ /* 0x000fe20000000800 */
[----:B------:R-:W-:-:S07]  /*3a00*/  FMUL R44, R44, 1.4426950216293334961 ;  /* 0x3fb8aa3b2c2c7820 */ /* 0x000fce0000400000 */
[----:B------:R-:W-:Y:S08]  /*3a10*/  MUFU.EX2 R43, R43 ;  /* 0x0000002b002b7308 */ /* 0x000ff00000000800 */
[----:B------:R0:W-:Y:S01]  /*3a20*/  MUFU.EX2 R39, R28 ;  /* 0x0000001c00277308 */ /* 0x0001e20000000800 */
[----:B------:R-:W-:-:S07]  /*3a30*/  FADD R35, R35, -R130 ;  /* 0x8000008223237221 */ /* 0x000fce0000000000 */
[----:B------:R-:W1:Y:S01]  /*3a40*/  MUFU.EX2 R159, R159 ;  /* 0x0000009f009f7308 */ /* 0x000e620000000800 */
[----:B0-----:R-:W-:-:S07]  /*3a50*/  FADD R28, R76, R27 ;  /* 0x0000001b4c1c7221 */ /* 0x001fce0000000000 */
[----:B------:R2:W-:Y:S01]  /*3a60*/  MUFU.EX2 R160, R45 ;  /* 0x0000002d00a07308 */ /* 0x0005e20000000800 */
[----:B------:R-:W-:-:S07]  /*3a70*/  FMUL R32, R32, 1.4426950216293334961 ;  /* 0x3fb8aa3b20207820 */ /* 0x000fce0000400000 */
[----:B------:R-:W-:Y:S01]  /*3a80*/  MUFU.EX2 R38, R77 ;  /* 0x0000004d00267308 */ /* 0x000fe20000000800 */
[----:B--2---:R-:W-:-:S07]  /*3a90*/  FADD R45, R85, R26 ;  /* 0x0000001a552d7221 */ /* 0x004fce0000000000 */
[----:B------:R-:W-:Y:S08]  /*3aa0*/  MUFU.EX2 R77, R42 ;  /* 0x0000002a004d7308 */ /* 0x000ff00000000800 */
[----:B------:R-:W0:Y:S08]  /*3ab0*/  MUFU.EX2 R50, R158 ;  /* 0x0000009e00327308 */ /* 0x000e300000000800 */
[----:B------:R2:W-:Y:S01]  /*3ac0*/  MUFU.EX2 R42, R29 ;  /* 0x0000001d002a7308 */ /* 0x0005e20000000800 */
[----:B------:R-:W-:Y:S01]  /*3ad0*/  FADD R34, R34, -R130 ;  /* 0x8000008222227221 */ /* 0x000fe20000000000 */
[----:B------:R-:W-:Y:S01]  /*3ae0*/  FMUL R35, R35, 1.4426950216293334961 ;  /* 0x3fb8aa3b23237820 */ /* 0x000fe20000400000 */
[----:B--2---:R-:W-:Y:S01]  /*3af0*/  FADD R29, R167, R28 ;  /* 0x0000001ca71d7221 */ /* 0x004fe20000000000 */
[----:B---3--:R-:W-:-:S04]  /*3b00*/  FADD R28, R80, R45 ;  /* 0x0000002d501c7221 */ /* 0x008fc80000000000 */
[----:B------:R-:W2:Y:S01]  /*3b10*/  MUFU.EX2 R145, R145 ;  /* 0x0000009100917308 */ /* 0x000ea20000000800 */
[----:B------:R-:W-:-:S07]  /*3b20*/  F2FP.BF16.F32.PACK_AB R26, R85, R78 ;  /* 0x0000004e551a723e */ /* 0x000fce00000010ff */
[----:B------:R3:W-:Y:S01]  /*3b30*/  MUFU.EX2 R40, R25 ;  /* 0x0000001900287308 */ /* 0x0007e20000000800 */
[----:B------:R-:W-:-:S07]  /*3b40*/  FADD R33, R33, -R130 ;  /* 0x8000008221217221 */ /* 0x000fce0000000000 */
[----:B------:R4:W-:Y:S01]  /*3b50*/  MUFU.EX2 R41, R31 ;  /* 0x0000001f00297308 */ /* 0x0009e20000000800 */
[----:B---3--:R-:W-:Y:S01]  /*3b60*/  F2FP.BF16.F32.PACK_AB R25, R151, R74 ;  /* 0x0000004a9719723e */ /* 0x008fe200000010ff */
[----:B------:R-:W-:Y:S01]  /*3b70*/  FADD R74, R86, R29 ;  /* 0x0000001d564a7221 */ /* 0x000fe20000000000 */
[----:B------:R-:W-:Y:S01]  /*3b80*/  FMUL R34, R34, 1.4426950216293334961 ;  /* 0x3fb8aa3b22227820 */ /* 0x000fe20000400000 */
[----:B----4-:R-:W-:-:S04]  /*3b90*/  FADD R31, R87, R28 ;  /* 0x0000001c571f7221 */ /* 0x010fc80000000000 */
[----:B------:R-:W3:Y:S01]  /*3ba0*/  MUFU.EX2 R161, R161 ;  /* 0x000000a100a17308 */ /* 0x000ee20000000800 */
[C---:B-----5:R-:W-:Y:S01]  /*3bb0*/  FADD R85, R171.reuse, R74 ;  /* 0x0000004aab557221 */ /* 0x060fe20000000000 */
[----:B------:R-:W-:-:S06]  /*3bc0*/  F2FP.BF16.F32.PACK_AB R29, R171, R86 ;  /* 0x00000056ab1d723e */ /* 0x000fcc00000010ff */
[----:B------:R-:W-:Y:S01]  /*3bd0*/  MUFU.EX2 R158, R44 ;  /* 0x0000002c009e7308 */ /* 0x000fe20000000800 */
[----:B------:R-:W-:-:S07]  /*3be0*/  FMUL R33, R33, 1.4426950216293334961 ;  /* 0x3fb8aa3b21217820 */ /* 0x000fce0000400000 */
[----:B------:R4:W5:Y:S02]  /*3bf0*/  MUFU.EX2 R44, R32 ;  /* 0x00000020002c7308 */ /* 0x0009640000000800 */
[----:B----4-:R-:W-:-:S06]  /*3c00*/  FADD R32, R82, R31 ;  /* 0x0000001f52207221 */ /* 0x010fcc0000000000 */
[----:B------:R4:W-:Y:S01]  /*3c10*/  MUFU.EX2 R74, R35 ;  /* 0x00000023004a7308 */ /* 0x0009e20000000800 */
[----:B------:R-:W-:Y:S01]  /*3c20*/  FADD R31, R30, -R130 ;  /* 0x800000821e1f7221 */ /* 0x000fe20000000000 */
[----:B-1----:R-:W-:Y:S01]  /*3c30*/  FADD R86, R159, R32 ;  /* 0x000000209f567221 */ /* 0x002fe20000000000 */
[----:B------:R-:W-:Y:S01]  /*3c40*/  FADD R32, R152, R85 ;  /* 0x0000005598207221 */ /* 0x000fe20000000000 */
[----:B----4-:R-:W-:-:S04]  /*3c50*/  FADD R35, R43, R46 ;  /* 0x0000002e2b237221 */ /* 0x010fc80000000000 */
[----:B------:R0:W-:Y:S01]  /*3c60*/  MUFU.EX2 R52, R34 ;  /* 0x0000002200347308 */ /* 0x0001e20000000800 */
[----:B------:R-:W-:Y:S01]  /*3c70*/  FADD R162, R173, R32 ;  /* 0x00000020ada27221 */ /* 0x000fe20000000000 */
[----:B------:R-:W-:Y:S01]  /*3c80*/  F2FP.BF16.F32.PACK_AB R32, R46, R43 ;  /* 0x0000002b2e20723e */ /* 0x000fe200000010ff */
[----:B0-----:R-:W-:-:S05]  /*3c90*/  FADD R34, R50, R35 ;  /* 0x0000002332227221 */ /* 0x001fca0000000000 */
[----:B------:R0:W1:Y:S01]  /*3ca0*/  MUFU.EX2 R45, R33 ;  /* 0x00000021002d7308 */ /* 0x0000620000000800 */
[----:B--2---:R-:W-:Y:S01]  /*3cb0*/  FADD R46, R145, R34 ;  /* 0x00000022912e7221 */ /* 0x004fe20000000000 */
[----:B------:R-:W-:Y:S01]  /*3cc0*/  STS.U16 [R142+UR17+0x4600], R155 ;  /* 0x0046009b8e007988 */ /* 0x000fe20008000411 */
[----:B0-----:R-:W-:-:S03]  /*3cd0*/  FMUL R33, R31, 1.4426950216293334961 ;  /* 0x3fb8aa3b1f217820 */ /* 0x001fc60000400000 */
[----:B------:R-:W-:Y:S02]  /*3ce0*/  STS.U16 [R142+UR17+0x4a00], R157 ;  /* 0x004a009d8e007988 */ /* 0x000fe40008000411 */
[----:B------:R3:W-:Y:S02]  /*3cf0*/  MUFU.EX2 R85, R33 ;  /* 0x0000002100557308 */ /* 0x0007e40000000800 */
[----:B------:R0:W-:Y:S01]  /*3d00*/  STS.U16 [R142+UR17+0x4e00], R153 ;  /* 0x004e00998e007988 */ /* 0x0001e20008000411 */
[----:B------:R-:W-:Y:S01]  /*3d10*/  F2FP.BF16.F32.PACK_AB R34, R145, R50 ;  /* 0x000000329122723e */ /* 0x000fe200000010ff */
[----:B------:R2:W-:Y:S06]  /*3d20*/  MEMBAR.ALL.CTA ;  /* 0x0000000000007992 */ /* 0x0005ec0000008000 */
[----:B--2---:R-:W2:Y:S01]  /*3d30*/  FENCE.VIEW.ASYNC.S ;  /* 0x00000000000073c6 */ /* 0x004ea20000000000 */
[----:B---3--:R-:W-:Y:S01]  /*3d40*/  FADD R33, R161, R46 ;  /* 0x0000002ea1217221 */ /* 0x008fe20000000000 */
[----:B------:R-:W-:-:S03]  /*3d50*/  FADD R46, R37, R40 ;  /* 0x00000028252e7221 */ /* 0x000fc60000000000 */
[----:B------:R-:W-:Y:S01]  /*3d60*/  FADD R50, R36, R33 ;  /* 0x0000002124327221 */ /* 0x000fe20000000000 */
[----:B------:R-:W-:-:S04]  /*3d70*/  FADD R33, R39, R46 ;  /* 0x0000002e27217221 */ /* 0x000fc80000000000 */
[----:B------:R-:W-:Y:S01]  /*3d80*/  FADD R46, R42, R33 ;  /* 0x000000212a2e7221 */ /* 0x000fe20000000000 */
[----:B------:R-:W-:-:S03]  /*3d90*/  F2FP.BF16.F32.PACK_AB R33, R40, R37 ;  /* 0x000000252821723e */ /* 0x000fc600000010ff */
[----:B------:R-:W-:Y:S01]  /*3da0*/  FADD R37, R41, R46 ;  /* 0x0000002e29257221 */ /* 0x000fe20000000000 */
[----:B------:R-:W-:Y:S01]  /*3db0*/  F2FP.BF16.F32.PACK_AB R35, R42, R39 ;  /* 0x000000272a23723e */ /* 0x000fe200000010ff */
[--C-:B------:R-:W-:Y:S01]  /*3dc0*/  FADD R166, R166, -R57.reuse ;  /* 0x80000039a6a67221 */ /* 0x100fe20000000000 */
[----:B------:R-:W-:Y:S01]  /*3dd0*/  FADD R168, R168, -R57 ;  /* 0x80000039a8a87221 */ /* 0x000fe20000000000 */
[----:B-----5:R-:W-:Y:S01]  /*3de0*/  FADD R40, R44, R37 ;  /* 0x000000252c287221 */ /* 0x020fe20000000000 */
[----:B------:R-:W-:Y:S01]  /*3df0*/  FADD R170, R170, -R57 ;  /* 0x80000039aaaa7221 */ /* 0x000fe20000000000 */
[----:B------:R-:W-:Y:S01]  /*3e00*/  FADD R39, -R130, R150 ;  /* 0x0000009682277221 */ /* 0x000fe20000000100 */
[--C-:B------:R-:W-:Y:S01]  /*3e10*/  FADD R47, R47, -R130.reuse ;  /* 0x800000822f2f7221 */ /* 0x100fe20000000000 */
[--C-:B------:R-:W-:Y:S01]  /*3e20*/  FADD R48, R48, -R130.reuse ;  /* 0x8000008230307221 */ /* 0x100fe20000000000 */
[--C-:B------:R-:W-:Y:S01]  /*3e30*/  FADD R49, R49, -R130.reuse ;  /* 0x8000008231317221 */ /* 0x100fe20000000000 */
[--C-:B------:R-:W-:Y:S01]  /*3e40*/  FADD R54, R54, -R130.reuse ;  /* 0x8000008236367221 */ /* 0x100fe20000000000 */
[--C-:B------:R-:W-:Y:S01]  /*3e50*/  FADD R51, R51, -R130.reuse ;  /* 0x8000008233337221 */ /* 0x100fe20000000000 */
[----:B------:R-:W-:Y:S01]  /*3e60*/  FADD R55, R55, -R130 ;  /* 0x8000008237377221 */ /* 0x000fe20000000000 */
[----:B------:R-:W-:Y:S01]  /*3e70*/  F2FP.BF16.F32.PACK_AB R37, R44, R41 ;  /* 0x000000292c25723e */ /* 0x000fe200000010ff */
[----:B------:R-:W3:Y:S01]  /*3e80*/  MUFU.EX2 R75, R75 ;  /* 0x0000004b004b7308 */ /* 0x000ee20000000800 */
[----:B-1----:R-:W-:Y:S01]  /*3e90*/  FADD R41, R45, R40 ;  /* 0x000000282d297221 */ /* 0x002fe20000000000 */
[----:B------:R-:W-:Y:S01]  /*3ea0*/  FMUL R59, R166, 1.4426950216293334961 ;  /* 0x3fb8aa3ba63b7820 */ /* 0x000fe20000400000 */
        /* <DEDUP_REMOVED lines=9> */
[----:B------:R-:W-:Y:S01]  /*3f40*/  F2FP.BF16.F32.PACK_AB R30, R159, R82 ;  /* 0x000000529f1e723e */ /* 0x000fe200000010ff */
[----:B------:R-:W1:Y:S01]  /*3f50*/  MUFU.EX2 R154, R154 ;  /* 0x0000009a009a7308 */ /* 0x000e620000000800 */
[----:B------:R-:W-:-:S02]  /*3f60*/  F2FP.BF16.F32.PACK_AB R27, R167, R76 ;  /* 0x0000004ca71b723e */ /* 0x000fc400000010ff */
[----:B------:R-:W-:-:S05]  /*3f70*/  F2FP.BF16.F32.PACK_AB R28, R87, R80 ;  /* 0x00000050571c723e */ /* 0x000fca00000010ff */
[----:B------:R-:W4:Y:S08]  /*3f80*/  MUFU.EX2 R175, R175 ;  /* 0x000000af00af7308 */ /* 0x000f300000000800 */
[----:B------:R-:W5:Y:S08]  /*3f90*/  MUFU.EX2 R82, R40 ;  /* 0x0000002800527308 */ /* 0x000f700000000800 */
[----:B------:R-:W2:Y:S08]  /*3fa0*/  MUFU.EX2 R53, R53 ;  /* 0x0000003500357308 */ /* 0x000eb00000000800 */
[----:B------:R-:W2:Y:S08]  /*3fb0*/  MUFU.EX2 R56, R56 ;  /* 0x0000003800387308 */ /* 0x000eb00000000800 */
[----:B------:R-:W-:Y:S08]  /*3fc0*/  MUFU.EX2 R58, R58 ;  /* 0x0000003a003a7308 */ /* 0x000ff00000000800 */
[----:B------:R-:W-:Y:S08]  /*3fd0*/  MUFU.EX2 R59, R59 ;  /* 0x0000003b003b7308 */ /* 0x000ff00000000800 */
[----:B------:R-:W-:Y:S08]  /*3fe0*/  MUFU.EX2 R60, R60 ;  /* 0x0000003c003c7308 */ /* 0x000ff00000000800 */
[----:B------:R-:W-:Y:S08]  /*3ff0*/  MUFU.EX2 R79, R79 ;  /* 0x0000004f004f7308 */ /* 0x000ff00000000800 */
[----:B------:R-:W-:Y:S08]  /*4000*/  MUFU.EX2 R81, R81 ;  /* 0x0000005100517308 */ /* 0x000ff00000000800 */
[----:B------:R-:W-:Y:S08]  /*4010*/  MUFU.EX2 R65, R65 ;  /* 0x0000004100417308 */ /* 0x000ff00000000800 */
[----:B------:R-:W2:Y:S08]  /*4020*/  MUFU.EX2 R66, R66 ;  /* 0x0000004200427308 */ /* 0x000eb00000000800 */
[----:B------:R-:W-:Y:S08]  /*4030*/  MUFU.EX2 R67, R67 ;  /* 0x0000004300437308 */ /* 0x000ff00000000800 */
[----:B------:R-:W2:Y:S08]  /*4040*/  MUFU.EX2 R68, R68 ;  /* 0x0000004400447308 */ /* 0x000eb00000000800 */
[----:B------:R-:W-:Y:S08]  /*4050*/  MUFU.EX2 R69, R69 ;  /* 0x0000004500457308 */ /* 0x000ff00000000800 */
[----:B------:R-:W2:Y:S08]  /*4060*/  MUFU.EX2 R70, R70 ;  /* 0x0000004600467308 */ /* 0x000eb00000000800 */
[----:B------:R-:W-:Y:S08]  /*4070*/  MUFU.EX2 R71, R71 ;  /* 0x0000004700477308 */ /* 0x000ff00000000800 */
[----:B------:R-:W2:Y:S08]  /*4080*/  MUFU.EX2 R84, R84 ;  /* 0x0000005400547308 */ /* 0x000eb00000000800 */
[----:B------:R-:W2:Y:S08]  /*4090*/  MUFU.EX2 R61, R61 ;  /* 0x0000003d003d7308 */ /* 0x000eb00000000800 */
[----:B------:R-:W2:Y:S08]  /*40a0*/  MUFU.EX2 R63, R63 ;  /* 0x0000003f003f7308 */ /* 0x000eb00000000800 */
[----:B------:R-:W-:Y:S08]  /*40b0*/  MUFU.EX2 R169, R169 ;  /* 0x000000a900a97308 */ /* 0x000ff00000000800 */
[----:B------:R2:W-:Y:S08]  /*40c0*/  MUFU.EX2 R76, R47 ;  /* 0x0000002f004c7308 */ /* 0x0005f00000000800 */
[----:B------:R2:W2:Y:S08]  /*40d0*/  MUFU.EX2 R87, R48 ;  /* 0x0000003000577308 */ /* 0x0004b00000000800 */
[----:B------:R2:W-:Y:S08]  /*40e0*/  MUFU.EX2 R78, R49 ;  /* 0x00000031004e7308 */ /* 0x0005f00000000800 */
[----:B------:R-:W2:Y:S08]  /*40f0*/  MUFU.EX2 R145, R54 ;  /* 0x0000003600917308 */ /* 0x000eb00000000800 */
[----:B------:R2:W-:Y:S08]  /*4100*/  MUFU.EX2 R80, R51 ;  /* 0x0000003300507308 */ /* 0x0005f00000000800 */
[----:B------:R-:W2:Y:S01]  /*4110*/  MUFU.EX2 R151, R55 ;  /* 0x0000003700977308 */ /* 0x000ea20000000800 */
[----:B---3--:R-:W-:Y:S01]  /*4120*/  FADD R43, R75, R50 ;  /* 0x000000324b2b7221 */ /* 0x008fe20000000000 */
[-C--:B------:R-:W-:Y:S01]  /*4130*/  FMUL R104, R104, R83.reuse ;  /* 0x0000005368687220 */ /* 0x080fe20000400000 */
[-C--:B------:R-:W-:Y:S01]  /*4140*/  FMUL R105, R105, R83.reuse ;  /* 0x0000005369697220 */ /* 0x080fe20000400000 */
[----:B------:R-:W-:Y:S01]  /*4150*/  FMUL R108, R108, R83 ;  /* 0x000000536c6c7220 */ /* 0x000fe20000400000 */
[C---:B------:R-:W-:Y:S01]  /*4160*/  FADD R150, R38.reuse, R43 ;  /* 0x0000002b26967221 */ /* 0x040fe20000000000 */
[----:B------:R-:W-:Y:S01]  /*4170*/  F2FP.BF16.F32.PACK_AB R38, R38, R75 ;  /* 0x0000004b2626723e */ /* 0x000fe200000010ff */
[-C--:B------:R-:W-:Y:S01]  /*4180*/  FMUL R109, R109, R83.reuse ;  /* 0x000000536d6d7220 */ /* 0x080fe20000400000 */
[-C--:B------:R-:W-:Y:S01]  /*4190*/  FMUL R112, R112, R83.reuse ;  /* 0x0000005370707220 */ /* 0x080fe20000400000 */
[-C--:B------:R-:W-:Y:S01]  /*41a0*/  FMUL R113, R113, R83.reuse ;  /* 0x0000005371717220 */ /* 0x080fe20000400000 */
[-C--:B------:R-:W-:Y:S01]  /*41b0*/  FMUL R116, R116, R83.reuse ;  /* 0x0000005374747220 */ /* 0x080fe20000400000 */
[----:B------:R-:W-:Y:S01]  /*41c0*/  FMUL R117, R117, R83 ;  /* 0x0000005375757220 */ /* 0x000fe20000400000 */
[-C--:B-1----:R-:W-:Y:S01]  /*41d0*/  FMUL R106, R106, R154.reuse ;  /* 0x0000009a6a6a7220 */ /* 0x082fe20000400000 */
[-C--:B------:R-:W-:Y:S01]  /*41e0*/  FMUL R107, R107, R154.reuse ;  /* 0x0000009a6b6b7220 */ /* 0x080fe20000400000 */
[-C--:B------:R-:W-:Y:S01]  /*41f0*/  FMUL R110, R110, R154.reuse ;  /* 0x0000009a6e6e7220 */ /* 0x080fe20000400000 */
[-C--:B------:R-:W-:Y:S01]  /*4200*/  FMUL R111, R111, R154.reuse ;  /* 0x0000009a6f6f7220 */ /* 0x080fe20000400000 */
[-C--:B------:R-:W-:Y:S01]  /*4210*/  FMUL R114, R114, R154.reuse ;  /* 0x0000009a72727220 */ /* 0x080fe20000400000 */
[-C--:B------:R-:W-:Y:S01]  /*4220*/  FMUL R115, R115, R154.reuse ;  /* 0x0000009a73737220 */ /* 0x080fe20000400000 */
[-C--:B------:R-:W-:Y:S01]  /*4230*/  FMUL R118, R118, R154.reuse ;  /* 0x0000009a76767220 */ /* 0x080fe20000400000 */
[----:B------:R-:W-:Y:S01]  /*4240*/  FMUL R119, R119, R154 ;  /* 0x0000009a77777220 */ /* 0x000fe20000400000 */
[-C--:B----4-:R-:W-:Y:S01]  /*4250*/  FMUL R88, R88, R175.reuse ;  /* 0x000000af58587220 */ /* 0x090fe20000400000 */
[-C--:B------:R-:W-:Y:S01]  /*4260*/  FMUL R89, R89, R175.reuse ;  /* 0x000000af59597220 */ /* 0x080fe20000400000 */
[-C--:B------:R-:W-:Y:S01]  /*4270*/  FMUL R92, R92, R175.reuse ;  /* 0x000000af5c5c7220 */ /* 0x080fe20000400000 */
[-C--:B------:R-:W-:Y:S01]  /*4280*/  FMUL R93, R93, R175.reuse ;  /* 0x000000af5d5d7220 */ /* 0x080fe20000400000 */
[-C--:B------:R-:W-:Y:S01]  /*4290*/  FMUL R96, R96, R175.reuse ;  /* 0x000000af60607220 */ /* 0x080fe20000400000 */
[-C--:B------:R-:W-:Y:S01]  /*42a0*/  FMUL R97, R97, R175.reuse ;  /* 0x000000af61617220 */ /* 0x080fe20000400000 */
[-C--:B------:R-:W-:Y:S01]  /*42b0*/  FMUL R100, R100, R175.reuse ;  /* 0x000000af64647220 */ /* 0x080fe20000400000 */
[----:B------:R-:W-:Y:S01]  /*42c0*/  FMUL R101, R101, R175 ;  /* 0x000000af65657220 */ /* 0x000fe20000400000 */
[-C--:B-----5:R-:W-:Y:S01]  /*42d0*/  FMUL R90, R90, R82.reuse ;  /* 0x000000525a5a7220 */ /* 0x0a0fe20000400000 */
[-C--:B------:R-:W-:Y:S01]  /*42e0*/  FMUL R91, R91, R82.reuse ;  /* 0x000000525b5b7220 */ /* 0x080fe20000400000 */
[-C--:B------:R-:W-:Y:S01]  /*42f0*/  FMUL R94, R94, R82.reuse ;  /* 0x000000525e5e7220 */ /* 0x080fe20000400000 */
[-C--:B------:R-:W-:Y:S01]  /*4300*/  FMUL R95, R95, R82.reuse ;  /* 0x000000525f5f7220 */ /* 0x080fe20000400000 */
[-C--:B------:R-:W-:Y:S01]  /*4310*/  FMUL R98, R98, R82.reuse ;  /* 0x0000005262627220 */ /* 0x080fe20000400000 */
[-C--:B------:R-:W-:Y:S01]  /*4320*/  FMUL R99, R99, R82.reuse ;  /* 0x0000005263637220 */ /* 0x080fe20000400000 */
[-C--:B------:R-:W-:Y:S01]  /*4330*/  FMUL R102, R102, R82.reuse ;  /* 0x0000005266667220 */ /* 0x080fe20000400000 */
[----:B------:R-:W-:Y:S01]  /*4340*/  FMUL R103, R103, R82 ;  /* 0x0000005267677220 */ /* 0x000fe20000400000 */
[C---:B0-----:R-:W-:Y:S01]  /*4350*/  FADD R153, R52.reuse, R41 ;  /* 0x0000002934997221 */ /* 0x041fe20000000000 */
[----:B------:R-:W-:Y:S01]  /*4360*/  F2FP.BF16.F32.PACK_AB R39, R52, R45 ;  /* 0x0000002d3427723e */ /* 0x000fe200000010ff */
[----:B--2---:R-:W-:Y:S01]  /*4370*/  FADD R75, R53, R86 ;  /* 0x00000056354b7221 */ /* 0x004fe20000000000 */
[----:B------:R-:W-:-:S02]  /*4380*/  F2FP.BF16.F32.PACK_AB R40, R56, R53 ;  /* 0x000000353828723e */ /* 0x000fc400000010ff */
[----:B------:R-:W-:Y:S02]  /*4390*/  F2FP.BF16.F32.PACK_AB R31, R173, R152 ;  /* 0x00000098ad1f723e */ /* 0x000fe400000010ff */
[----:B------:R-:W-:Y:S02]  /*43a0*/  F2FP.BF16.F32.PACK_AB R36, R36, R161 ;  /* 0x000000a12424723e */ /* 0x000fe400000010ff */
[----:B------:R-:W-:Y:S02]  /*43b0*/  F2FP.BF16.F32.PACK_AB R41, R66, R65 ;  /* 0x000000414229723e */ /* 0x000fe400000010ff */
[----:B------:R-:W-:Y:S02]  /*43c0*/  F2FP.BF16.F32.PACK_AB R42, R59, R58 ;  /* 0x0000003a3b2a723e */ /* 0x000fe400000010ff */
[----:B------:R-:W-:Y:S02]  /*43d0*/  F2FP.BF16.F32.PACK_AB R43, R68, R67 ;  /* 0x00000043442b723e */ /* 0x000fe400000010ff */
        /* <DEDUP_REMOVED lines=11> */
[----:B------:R-:W-:Y:S01]  /*4490*/  F2FP.BF16.F32.PACK_AB R55, R151, R80 ;  /* 0x000000509737723e */ /* 0x000fe200000010ff */
[----:B------:R-:W-:Y:S06]  /*44a0*/  BAR.SYNC.DEFER_BLOCKING 0x0 ;  /* 0x0000000000007b1d */ /* 0x000fec0000010000 */
[----:B------:R-:W-:-:S06]  /*44b0*/  WARPGROUP.ARRIVE ;  /* 0x00000000000079c5 */ /* 0x000fcc0000000000 */
[----:B------:R-:W-:Y:S03]  /*44c0*/  HGMMA.64x32x16.F32.BF16 R104, R24, gdesc[UR28], R104 ;  /* 0x0060001c18687df0 */ /* 0x000fe60008701868 */
[----:B------:R-:W-:Y:S03]  /*44d0*/  HGMMA.64x32x16.F32.BF16 R104, R28, gdesc[UR24], R104 ;  /* 0x006000181c687df0 */ /* 0x000fe60008701868 */
[----:B------:R-:W-:Y:S03]  /*44e0*/  HGMMA.64x32x16.F32.BF16 R104, R40, gdesc[UR20], R104 ;  /* 0x0060001428687df0 */ /* 0x000fe60008701868 */
[----:B------:R-:W-:Y:S03]  /*44f0*/  HGMMA.64x32x16.F32.BF16 R104, R44, gdesc[UR16], R104 ;  /* 0x006000102c687df0 */ /* 0x000fe60008701868 */
[----:B------:R-:W-:Y:S03]  /*4500*/  HGMMA.64x32x16.F32.BF16 R88, R32, gdesc[UR28], R88 ;  /* 0x0060001c20587df0 */ /* 0x000fe60008701858 */
[----:B------:R-:W-:Y:S01]  /*4510*/  HGMMA.64x32x16.F32.BF16 R88, R36, gdesc[UR24], R88 ;  /* 0x0060001824587df0 */ /* 0x000fe20008701858 */
[----:B------:R-:W-:Y:S01]  /*4520*/  FADD R61, R61, R150 ;  /* 0x000000963d3d7221 */ /* 0x000fe20000000000 */
        /* <DEDUP_REMOVED lines=30> */
[----:B------:R-:W-:-:S02]  /*4710*/  FADD R80, R151, R80 ;  /* 0x0000005097507221 */ /* 0x000fc40000000000 */
[----:B------:R-:W0:Y:S04]  /*4720*/  SHFL.BFLY PT, R59, R62, 0x2, 0x1f ;  /* 0x0c401f003e3b7f89 */ /* 0x000e2800000e0000 */
[----:B------:R-:W1:Y:S04]  /*4730*/  SHFL.BFLY PT, R61, R160, 0x2, 0x1f ;  /* 0x0c401f00a03d7f89 */ /* 0x000e6800000e0000 */
[----:B------:R-:W2:Y:S04]  /*4740*/  SHFL.BFLY PT, R56, R71, 0x2, 0x1f ;  /* 0x0c401f0047387f89 */ /* 0x000ea800000e0000 */
[----:B------:R-:W3:Y:S01]  /*4750*/  SHFL.BFLY PT, R63, R80, 0x2, 0x1f ;  /* 0x0c401f00503f7f89 */ /* 0x000ee200000e0000 */
[----:B------:R-:W-:Y:S01]  /*4760*/  UIADD3 UR4, UP0, UR4, 0x40, URZ ;  /* 0x0000004004047890 */ /* 0x000fe2000ff1e03f */
[----:B------:R-:W-:Y:S01]  /*4770*/  HGMMA.64x32x16.F32.BF16 R88, R52, gdesc[UR16], R88, gsb0 ;  /* 0x0060001034587df0 */ /* 0x000fe20008001858 */
[----:B0-----:R-:W-:Y:S01]  /*4780*/  FADD R59, R62, R59 ;  /* 0x0000003b3e3b7221 */ /* 0x001fe20000000000 */
[----:B-1----:R-:W-:Y:S01]  /*4790*/  FADD R60, R160, R61 ;  /* 0x0000003da03c7221 */ /* 0x002fe20000000000 */
[----:B--2---:R-:W-:Y:S01]  /*47a0*/  FADD R58, R71, R56 ;  /* 0x00000038473a7221 */ /* 0x004fe20000000000 */
[----:B---3--:R-:W-:-:S02]  /*47b0*/  FADD R64, R80, R63 ;  /* 0x0000003f50407221 */ /* 0x008fc40000000000 */
[----:B------:R-:W0:Y:S04]  /*47c0*/  SHFL.BFLY PT, R56, R59, 0x1, 0x1f ;  /* 0x0c201f003b387f89 */ /* 0x000e2800000e0000 */
[----:B------:R-:W1:Y:S01]  /*47d0*/  SHFL.BFLY PT, R63, R60, 0x1, 0x1f ;  /* 0x0c201f003c3f7f89 */ /* 0x000e6200000e0000 */
[----:B------:R-:W-:-:S03]  /*47e0*/  UIADD3.X UR5, URZ, UR5, URZ, UP0, !UPT ;  /* 0x000000053f057290 */ /* 0x000fc600087fe43f */
[----:B------:R-:W2:Y:S04]  /*47f0*/  SHFL.BFLY PT, R61, R58, 0x1, 0x1f ;  /* 0x0c201f003a3d7f89 */ /* 0x000ea800000e0000 */
[----:B------:R-:W3:Y:S01]  /*4800*/  SHFL.BFLY PT, R65, R64, 0x1, 0x1f ;  /* 0x0c201f0040417f89 */ /* 0x000ee200000e0000 */
[----:B------:R-:W-:Y:S01]  /*4810*/  IMAD.U32 R62, RZ, RZ, UR5 ;  /* 0x00000005ff3e7e24 */ /* 0x000fe2000f8e00ff */
[----:B------:R-:W-:-:S04]  /*4820*/  ISETP.LE.U32.AND P0, PT, R163, UR4, PT ;  /* 0x00000004a3007c0c */ /* 0x000fc8000bf03070 */
[----:B------:R-:W-:Y:S01]  /*4830*/  ISETP.GE.U32.AND.EX P0, PT, R62, RZ, PT, P0 ;  /* 0x000000ff3e00720c */ /* 0x000fe20003f06100 */
[----:B0-----:R-:W-:Y:S01]  /*4840*/  FADD R62, R59, R56 ;  /* 0x000000383b3e7221 */ /* 0x001fe20000000000 */
[----:B-1----:R-:W-:Y:S01]  /*4850*/  FADD R56, R60, R63 ;  /* 0x0000003f3c387221 */ /* 0x002fe20000000000 */
[----:B------:R-:W-:Y:S01]  /*4860*/  MOV R150, R130 ;  /* 0x0000008200967202 */ /* 0x000fe20000000f00 */
[----:B--2---:R-:W-:Y:S02]  /*4870*/  FADD R61, R58, R61 ;  /* 0x0000003d3a3d7221 */ /* 0x004fe40000000000 */
[----:B------:R-:W-:Y:S01]  /*4880*/  FFMA R148, R175, R148, R56 ;  /* 0x00000094af947223 */ /* 0x000fe20000000038 */
[----:B---3--:R-:W-:Y:S01]  /*4890*/  FADD R65, R64, R65 ;  /* 0x0000004140417221 */ /* 0x008fe20000000000 */
[----:B------:R-:W-:Y:S02]  /*48a0*/  IMAD.MOV.U32 R56, RZ, RZ, R130 ;  /* 0x000000ffff387224 */ /* 0x000fe400078e0082 */
[----:B------:R-:W-:Y:S01]  /*48b0*/  FFMA R146, R83, R146, R62 ;  /* 0x0000009253927223 */ /* 0x000fe2000000003e */
[----:B------:R-:W-:Y:S01]  /*48c0*/  FFMA R147, R154, R147, R61 ;  /* 0x000000939a937223 */ /* 0x000fe2000000003d */
[----:B------:R-:W-:Y:S01]  /*48d0*/  FFMA R149, R82, R149, R65 ;  /* 0x0000009552957223 */ /* 0x000fe20000000041 */
[----:B------:R-:W-:Y:S01]  /*48e0*/  IMAD R139, R133, 0x40, R139 ;  /* 0x00000040858b7824 */ /* 0x000fe200078e028b */
[----:B------:R-:W-:-:S02]  /*48f0*/  WARPGROUP.DEPBAR.LE gsb0, 0x0 ;  /* 0x00008000000079c5 */ /* 0x000fc40000010000 */
[----:B------:R-:W-:Y:S02]  /*4900*/  IMAD R143, R131, 0x40, R143 ;  /* 0x00000040838f7824 */ /* 0x000fe400078e028f */
[----:B------:R-:W-:Y:S02]  /*4910*/  IMAD.MOV.U32 R130, RZ, RZ, R73 ;  /* 0x000000ffff827224 */ /* 0x000fe400078e0049 */
[----:B------:R-:W-:Y:S02]  /*4920*/  IMAD.MOV.U32 R145, RZ, RZ, R72 ;  /* 0x000000ffff917224 */ /* 0x000fe400078e0048 */
[----:B------:R-:W-:Y:S01]  /*4930*/  IMAD.MOV.U32 R151, RZ, RZ, R57 ;  /* 0x000000ffff977224 */ /* 0x000fe200078e0039 */
[----:B------:R-:W-:Y:S06]  /*4940*/  @!P0 BRA `(.L_x_1) ;  /* 0xffffffcc00648947 */ /* 0x000fec000383ffff */
.L_x_0:
[C---:B-1----:R-:W-:Y:S01]  /*4950*/  IMAD.SHL.U32 R2, R0.reuse, 0x10, RZ ;  /* 0x0000001000027824 */ /* 0x042fe200078e00ff */
[C---:B------:R-:W-:Y:S01]  /*4960*/  SHF.L.U32 R3, R0.reuse, 0x7, RZ ;  /* 0x0000000700037819 */ /* 0x040fe200000006ff */
[C---:B------:R-:W-:Y:S01]  /*4970*/  IMAD.SHL.U32 R5, R0.reuse, 0x4, RZ ;  /* 0x0000000400057824 */ /* 0x040fe200078e00ff */
[----:B------:R-:W-:Y:S01]  /*4980*/  FSETP.GT.AND P3, PT, |R149|, 8.50705917302346158658e+37, PT ;  /* 0x7e8000009500780b */ /* 0x000fe20003f64200 */
[----:B------:R-:W-:Y:S01]  /*4990*/  IMAD.SHL.U32 R4, R0, 0x8, RZ ;  /* 0x0000000800047824 */ /* 0x000fe200078e00ff */
[----:B------:R-:W-:Y:S01]  /*49a0*/  LOP3.LUT R2, R2, 0xf0, RZ, 0xc0, !PT ;  /* 0x000000f002027812 */ /* 0x000fe200078ec0ff */
[----:B------:R-:W-:Y:S01]  /*49b0*/  FMUL R6, R93, 0.25 ;  /* 0x3e8000005d067820 */ /* 0x000fe20000400000 */
[----:B------:R-:W-:Y:S01]  /*49c0*/  LOP3.LUT R3, R3, 0x800, RZ, 0xc0, !PT ;  /* 0x0000080003037812 */ /* 0x000fe200078ec0ff */
[----:B------:R-:W-:Y:S01]  /*49d0*/  BAR.SYNC.DEFER_BLOCKING 0x0 ;  /* 0x0000000000007b1d */ /* 0x000fe20000010000 */
[----:B------:R-:W-:Y:S02]  /*49e0*/  LOP3.LUT R7, R5, 0x3c0, RZ, 0xc0, !PT ;  /* 0x000003c005077812 */ /* 0x000fe400078ec0ff */
[----:B------:R-:W-:Y:S01]  /*49f0*/  IADD3 R5, R3, UR17, R2 ;  /* 0x0000001103057c10 */ /* 0x000fe2000fffe002 */
[----:B------:R-:W-:Y:S01]  /*4a00*/  FMUL R3, R102, 0.25 ;  /* 0x3e80000066037820 */ /* 0x000fe20000400000 */
[----:B------:R-:W-:Y:S01]  /*4a10*/  FMUL R2, R103, 0.25 ;  /* 0x3e80000067027820 */ /* 0x000fe20000400000 */
[----:B------:R-:W-:Y:S01]  /*4a20*/  LOP3.LUT R4, R4, 0x38, RZ, 0xc0, !PT ;  /* 0x0000003804047812 */ /* 0x000fe200078ec0ff */
[----:B------:R-:W-:Y:S01]  /*4a30*/  ULDC.64 UR4, c[0x0][0x270] ;  /* 0x00009c0000047ab9 */ /* 0x000fe20000000a00 */
[----:B------:R-:W-:Y:S01]  /*4a40*/  IMAD R138, R138, 0x8, R5 ;  /* 0x000000088a8a7824 */ /* 0x000fe200078e0205 */
[----:B------:R-:W-:Y:S01]  /*4a50*/  FSEL R15, R3, R102, P3 ;  /* 0x00000066030f7208 */ /* 0x000fe20001800000 */
[----:B------:R-:W-:Y:S01]  /*4a60*/  FMUL R3, R98, 0.25 ;  /* 0x3e80000062037820 */ /* 0x000fe20000400000 */
[----:B------:R-:W-:Y:S01]  /*4a70*/  FSEL R103, R2, R103, P3 ;  /* 0x0000006702677208 */ /* 0x000fe20001800000 */
[----:B------:R-:W-:Y:S01]  /*4a80*/  FMUL R2, R95, 0.25 ;  /* 0x3e8000005f027820 */ /* 0x000fe20000400000 */
[----:B------:R-:W-:Y:S01]  /*4a90*/  IADD3 R7, R7, UR17, R4 ;  /* 0x0000001107077c10 */ /* 0x000fe2000fffe004 */
[----:B------:R-:W-:Y:S01]  /*4aa0*/  FMUL R4, R99, 0.25 ;  /* 0x3e80000063047820 */ /* 0x000fe20000400000 */
[----:B------:R-:W-:Y:S01]  /*4ab0*/  FSEL R19, R3, R98, P3 ;  /* 0x0000006203137208 */ /* 0x000fe20001800000 */
[----:B------:R-:W-:Y:S01]  /*4ac0*/  FMUL R3, R90, 0.25 ;  /* 0x3e8000005a037820 */ /* 0x000fe20000400000 */
[----:B------:R-:W-:Y:S01]  /*4ad0*/  FMUL R5, R94, 0.25 ;  /* 0x3e8000005e057820 */ /* 0x000fe20000400000 */
[----:B------:R-:W-:Y:S01]  /*4ae0*/  FSEL R95, R2, R95, P3 ;  /* 0x0000005f025f7208 */ /* 0x000fe20001800000 */
[----:B------:R-:W-:Y:S01]  /*4af0*/  FMUL R2, R101, 0.25 ;  /* 0x3e80000065027820 */ /* 0x000fe20000400000 */
[----:B------:R-:W-:Y:S01]  /*4b00*/  FSETP.GT.AND P1, PT, |R148|, 8.50705917302346158658e+37, PT ;  /* 0x7e8000009400780b */ /* 0x000fe20003f24200 */
[----:B------:R-:W-:Y:S01]  /*4b10*/  UIMAD UR4, UR16, UR4, URZ ;  /* 0x00000004100472a4 */ /* 0x000fe2000f8e023f */
[----:B------:R-:W-:Y:S01]  /*4b20*/  FSEL R99, R4, R99, P3 ;  /* 0x0000006304637208 */ /* 0x000fe20001800000 */
[----:B------:R-:W-:Y:S01]  /*4b30*/  FMUL R4, R91, 0.25 ;  /* 0x3e8000005b047820 */ /* 0x000fe20000400000 */
        /* <DEDUP_REMOVED lines=14> */
[----:B------:R-:W-:Y:S01]  /*4c20*/  FSETP.GT.AND P0, PT, |R147|, 8.50705917302346158658e+37, PT ;  /* 0x7e8000009300780b */ /* 0x000fe20003f04200 */
[----:B------:R-:W0:Y:S01]  /*4c30*/  LDC R87, c[0x0][0x278] ;  /* 0x00009e00ff577b82 */ /* 0x000e220000000800 */
        /* <DEDUP_REMOVED lines=8> */
[----:B------:R-:W-:-:S02]  /*4cc0*/  FSETP.GT.AND P2, PT, |R146|, 8.50705917302346158658e+37, PT ;  /* 0x7e8000009200780b */ /* 0x000fc40003f44200 */
[----:B------:R-:W-:Y:S01]  /*4cd0*/  FSEL R26, R4, R119, P0 ;  /* 0x00000077041a7208 */ /* 0x000fe20000000000 */
[----:B------:R-:W-:Y:S01]  /*4ce0*/  FMUL R4, R111, 0.25 ;  /* 0x3e8000006f047820 */ /* 0x000fe20000400000 */
[----:B------:R-:W-:Y:S01]  /*4cf0*/  FSEL R118, R3, R118, P0 ;  /* 0x0000007603767208 */ /* 0x000fe20000000000 */
[----:B------:R-:W-:Y:S01]  /*4d00*/  FMUL R3, R116, 0.25 ;  /* 0x3e80000074037820 */ /* 0x000fe20000400000 */
[----:B------:R-:W-:Y:S01]  /*4d10*/  FSEL R114, R5, R114, P0 ;  /* 0x0000007205727208 */ /* 0x000fe20000000000 */
[----:B------:R-:W-:Y:S01]  /*4d20*/  FMUL R5, R106, 0.25 ;  /* 0x3e8000006a057820 */ /* 0x000fe20000400000 */
[----:B------:R-:W-:Y:S02]  /*4d30*/  SHF.R.U32.HI R0, RZ, 0x1, R0 ;  /* 0x00000001ff007819 */ /* 0x000fe40000011600 */
[----:B------:R-:W-:Y:S01]  /*4d40*/  FSEL R28, R2, R117, P2 ;  /* 0x00000075021c7208 */ /* 0x000fe20001000000 */
[----:B------:R-:W-:Y:S01]  /*4d50*/  FMUL R2, R109, 0.25 ;  /* 0x3e8000006d027820 */ /* 0x000fe20000400000 */
[----:B------:R-:W-:-:S02]  /*4d60*/  LOP3.LUT R0, R0, 0x4, RZ, 0xc0, !PT ;  /* 0x0000000400007812 */ /* 0x000fc400078ec0ff */
        /* <DEDUP_REMOVED lines=9> */
[C---:B------:R-:W-:Y:S01]  /*4e00*/  FMUL R2, R146.reuse, 8388608 ;  /* 0x4b00000092027820 */ /* 0x040fe20000400000 */
[----:B------:R-:W-:Y:S01]  /*4e10*/  FSETP.GEU.AND P5, PT, R146, 1.175494350822287508e-38, PT ;  /* 0x008000009200780b */ /* 0x000fe20003fae000 */
[----:B------:R-:W-:-:S02]  /*4e20*/  IMAD.IADD R0, R0, 0x1, R7 ;  /* 0x0000000100007824 */ /* 0x000fc400078e0207 */
[----:B------:R-:W-:Y:S01]  /*4e30*/  FMUL R7, R110, 0.25 ;  /* 0x3e8000006e077820 */ /* 0x000fe20000400000 */
[----:B------:R-:W-:Y:S01]  /*4e40*/  FSEL R32, R4, R113, P2 ;  /* 0x0000007104207208 */ /* 0x000fe20001000000 */
[----:B------:R-:W-:Y:S01]  /*4e50*/  FMUL R4, R105, 0.25 ;  /* 0x3e80000069047820 */ /* 0x000fe20000400000 */
[----:B------:R-:W-:Y:S01]  /*4e60*/  FSEL R112, R3, R112, P2 ;  /* 0x0000007003707208 */ /* 0x000fe20001000000 */
[----:B------:R-:W-:Y:S01]  /*4e70*/  FMUL R3, R147, 8388608 ;  /* 0x4b00000093037820 */ /* 0x000fe20000400000 */
[----:B------:R-:W-:Y:S01]  /*4e80*/  FSEL R108, R5, R108, P2 ;  /* 0x0000006c056c7208 */ /* 0x000fe20001000000 */
[----:B------:R-:W-:Y:S01]  /*4e90*/  FMUL R5, R148, 8388608 ;  /* 0x4b00000094057820 */ /* 0x000fe20000400000 */
[----:B------:R-:W-:Y:S01]  /*4ea0*/  FSEL R38, R6, R107, P0 ;  /* 0x0000006b06267208 */ /* 0x000fe20000000000 */
[----:B------:R-:W-:Y:S01]  /*4eb0*/  FMUL R6, R149, 8388608 ;  /* 0x4b00000095067820 */ /* 0x000fe20000400000 */
[----:B------:R-:W-:Y:S01]  /*4ec0*/  FSETP.GEU.AND P6, PT, R147, 1.175494350822287508e-38, PT ;  /* 0x008000009300780b */ /* 0x000fe20003fce000 */
[C---:B0-----:R-:W-:Y:S01]  /*4ed0*/  IMAD R51, R87.reuse, 0x12, RZ ;  /* 0x0000001257337824 */ /* 0x041fe200078e02ff */
[----:B------:R-:W-:Y:S01]  /*4ee0*/  FSEL R31, R2, R146, !P5 ;  /* 0x00000092021f7208 */ /* 0x000fe20006800000 */
[C---:B------:R-:W-:Y:S01]  /*4ef0*/  IMAD R55, R87.reuse, 0x14, RZ ;  /* 0x0000001457377824 */ /* 0x040fe200078e02ff */
[----:B------:R-:W-:Y:S01]  /*4f00*/  FSETP.GEU.AND P4, PT, R148, 1.175494350822287508e-38, PT ;  /* 0x008000009400780b */ /* 0x000fe20003f8e000 */
[C---:B------:R-:W-:Y:S01]  /*4f10*/  IMAD R61, R87.reuse, 0x16, RZ ;  /* 0x00000016573d7824 */ /* 0x040fe200078e02ff */
[----:B------:R-:W-:Y:S01]  /*4f20*/  FSEL R2, RZ, -23, P5 ;  /* 0xc1b80000ff027808 */ /* 0x000fe20002800000 */
[----:B------:R-:W-:Y:S01]  /*4f30*/  IMAD R65, R87, 0x18, RZ ;  /* 0x0000001857417824 */ /* 0x000fe200078e02ff */
[----:B------:R-:W-:Y:S01]  /*4f40*/  FSETP.GEU.AND P5, PT, R149, 1.175494350822287508e-38, PT ;  /* 0x008000009500780b */ /* 0x000fe20003fae000 */
[----:B------:R-:W-:Y:S01]  /*4f50*/  IMAD R69, R87, 0x1a, RZ ;  /* 0x0000001a57457824 */ /* 0x000fe200078e02ff */
[----:B------:R-:W-:Y:S01]  /*4f60*/  FSEL R110, R7, R110, P0 ;  /* 0x0000006e076e7208 */ /* 0x000fe20000000000 */
[----:B------:R-:W-:Y:S01]  /*4f70*/  FMUL R7, R104, 0.25 ;  /* 0x3e80000068077820 */ /* 0x000fe20000400000 */
[----:B------:R-:W-:Y:S01]  /*4f80*/  FSEL R40, R4, R105, P2 ;  /* 0x0000006904287208 */ /* 0x000fe20001000000 */
[----:B------:R-:W-:Y:S01]  /*4f90*/  IMAD R75, R87, 0x1c, RZ ;  /* 0x0000001c574b7824 */ /* 0x000fe200078e02ff */
[----:B------:R-:W-:Y:S01]  /*4fa0*/  FSEL R33, R3, R147, !P6 ;  /* 0x0000009303217208 */ /* 0x000fe20007000000 */
[C---:B------:R-:W-:Y:S01]  /*4fb0*/  IMAD R79, R87.reuse, 0x1e, RZ ;  /* 0x0000001e574f7824 */ /* 0x040fe200078e02ff */
[----:B------:R-:W-:Y:S01]  /*4fc0*/  FSEL R4, RZ, -23, P6 ;  /* 0xc1b80000ff047808 */ /* 0x000fe20003000000 */
[----:B------:R-:W-:Y:S01]  /*4fd0*/  IMAD.SHL.U32 R47, R87, 0x10, RZ ;  /* 0x00000010572f7824 */ /* 0x000fe200078e00ff */
[----:B------:R-:W-:Y:S01]  /*4fe0*/  FSEL R44, R5, R148, !P4 ;  /* 0x00000094052c7208 */ /* 0x000fe20006000000 */
[----:B------:R-:W-:Y:S01]  /*4ff0*/  VIADD R5, R33, 0xc0cafb0d ;  /* 0xc0cafb0d21057836 */ /* 0x000fe20000000000 */
[----:B------:R-:W-:Y:S01]  /*5000*/  FSEL R8, RZ, -23, P4 ;  /* 0xc1b80000ff087808 */ /* 0x000fe20002000000 */
[----:B------:R-:W-:Y:S01]  /*5010*/  IMAD R49, R87, 0x11, RZ ;  /* 0x0000001157317824 */ /* 0x000fe200078e02ff */
[----:B------:R-:W-:Y:S01]  /*5020*/  FSETP.GEU.AND P6, PT, |R149|, 1.175494350822287508e-38, PT ;  /* 0x008000009500780b */ /* 0x000fe20003fce200 */
[----:B------:R-:W-:Y:S01]  /*5030*/  IMAD R53, R87, 0x13, RZ ;  /* 0x0000001357357824 */ /* 0x000fe200078e02ff */
[C---:B------:R-:W-:Y:S01]  /*5040*/  FSETP.GEU.AND P4, PT, |R148|.reuse, 1.175494350822287508e-38, PT ;  /* 0x008000009400780b */ /* 0x040fe20003f8e200 */
[----:B------:R-:W-:Y:S01]  /*5050*/  @P1 FMUL R148, R148, 0.25 ;  /* 0x3e80000094941820 */ /* 0x000fe20000400000 */
[----:B------:R-:W-:Y:S01]  /*5060*/  FSEL R35, R6, R149, !P5 ;  /* 0x0000009506237208 */ /* 0x000fe20006800000 */
[----:B------:R-:W-:Y:S01]  /*5070*/  @P3 FMUL R149, R149, 0.25 ;  /* 0x3e80000095953820 */ /* 0x000fe20000400000 */
[C---:B------:R-:W-:Y:S01]  /*5080*/  FSETP.GEU.AND P3, PT, |R147|.reuse, 1.175494350822287508e-38, PT ;  /* 0x008000009300780b */ /* 0x040fe20003f6e200 */
[----:B------:R-:W-:Y:S01]  /*5090*/  @P0 FMUL R147, R147, 0.25 ;  /* 0x3e80000093930820 */ /* 0x000fe20000400000 */
[----:B------:R-:W-:Y:S01]  /*50a0*/  FSETP.GEU.AND P1, PT, |R146|, 1.175494350822287508e-38, PT ;  /* 0x008000009200780b */ /* 0x000fe20003f2e200 */
[----:B------:R-:W-:Y:S01]  /*50b0*/  VIADD R11, R35, 0xc0cafb0d ;  /* 0xc0cafb0d230b7836 */ /* 0x000fe20000000000 */
[----:B------:R-:W-:Y:S01]  /*50c0*/  FSEL R104, R7, R104, P2 ;  /* 0x0000006807687208 */ /* 0x000fe20001000000 */
[----:B------:R-:W-:Y:S01]  /*50d0*/  VIADD R7, R44, 0xc0cafb0d ;  /* 0xc0cafb0d2c077836 */ /* 0x000fe20000000000 */
[----:B------:R-:W-:Y:S01]  /*50e0*/  IADD3 R3, R31, -0x3f3504f3, RZ ;  /* 0xc0cafb0d1f037810 */ /* 0x000fe20007ffe0ff */
[----:B------:R-:W-:Y:S01]  /*50f0*/  @P2 FMUL R146, R146, 0.25 ;  /* 0x3e80000092922820 */ /* 0x000fe20000400000 */
[----:B------:R-:W-:Y:S01]  /*5100*/  LOP3.LUT R6, R5, 0xff800000, RZ, 0xc0, !PT ;  /* 0xff80000005067812 */ /* 0x000fe200078ec0ff */
[----:B------:R-:W-:Y:S01]  /*5110*/  @!P6 FMUL R149, R149, 16777216 ;  /* 0x4b8000009595e820 */ /* 0x000fe20000400000 */
[----:B------:R-:W-:Y:S01]  /*5120*/  LOP3.LUT R3, R3, 0xff800000, RZ, 0xc0, !PT ;  /* 0xff80000003037812 */ /* 0x000fe200078ec0ff */
[----:B------:R-:W-:Y:S01]  /*5130*/  @!P4 FMUL R148, R148, 16777216 ;  /* 0x4b8000009494c820 */ /* 0x000fe20000400000 */
[----:B------:R-:W-:Y:S01]  /*5140*/  LOP3.LUT R9, R7, 0xff800000, RZ, 0xc0, !PT ;  /* 0xff80000007097812 */ /* 0x000fe200078ec0ff */
[----:B------:R-:W-:Y:S01]  /*5150*/  @!P3 FMUL R147, R147, 16777216 ;  /* 0x4b8000009393b820 */ /* 0x000fe20000400000 */
[----:B------:R-:W-:Y:S01]  /*5160*/  LOP3.LUT R12, R11, 0xff800000, RZ, 0xc0, !PT ;  /* 0xff8000000b0c7812 */ /* 0x000fe200078ec0ff */
[----:B------:R-:W-:Y:S01]  /*5170*/  @!P1 FMUL R146, R146, 16777216 ;  /* 0x4b80000092929820 */ /* 0x000fe20000400000 */
[----:B------:R-:W-:Y:S01]  /*5180*/  I2FP.F32.S32 R7, R6 ;  /* 0x0000000600077245 */ /* 0x000fe20000201400 */
[----:B------:R-:W0:Y:S01]  /*5190*/  MUFU.RCP R14, R149 ;  /* 0x00000095000e7308 */ /* 0x000e220000001000 */
[----:B------:R-:W-:Y:S01]  /*51a0*/  I2FP.F32.S32 R5, R3 ;  /* 0x0000000300057245 */ /* 0x000fe20000201400 */
[----:B------:R-:W-:Y:S01]  /*51b0*/  @!P6 FMUL R103, R103, 16777216 ;  /* 0x4b8000006767e820 */ /* 0x000fe20000400000 */
[----:B------:R-:W-:Y:S01]  /*51c0*/  I2FP.F32.S32 R11, R9 ;  /* 0x00000009000b7245 */ /* 0x000fe20000201400 */
[----:B------:R-:W-:Y:S01]  /*51d0*/  FFMA.FTZ R7, R7, 1.1920928955078125e-07, R4 ;  /* 0x3400000007077823 */ /* 0x000fe20000010004 */
[----:B------:R-:W-:Y:S01]  /*51e0*/  FSEL R10, RZ, -23, P5 ;  /* 0xc1b80000ff0a7808 */ /* 0x000fe20002800000 */
[----:B------:R-:W-:Y:S01]  /*51f0*/  FFMA.FTZ R2, R5, 1.1920928955078125e-07, R2 ;  /* 0x3400000005027823 */ /* 0x000fe20000010002 */
[----:B------:R-:W-:Y:S01]  /*5200*/  I2FP.F32.S32 R13, R12 ;  /* 0x0000000c000d7245 */ /* 0x000fe20000201400 */
[----:B------:R-:W-:Y:S01]  /*5210*/  FFMA.FTZ R8, R11, 1.1920928955078125e-07, R8 ;  /* 0x340000000b087823 */ /* 0x000fe20000010008 */
[----:B------:R-:W1:Y:S01]  /*5220*/  MUFU.RCP R4, R148 ;  /* 0x0000009400047308 */ /* 0x000e620000001000 */
[----:B------:R-:W-:Y:S01]  /*5230*/  @!P6 FMUL R15, R15, 16777216 ;  /* 0x4b8000000f0fe820 */ /* 0x000fe20000400000 */
[----:B------:R-:W-:Y:S01]  /*5240*/  @!P6 FMUL R99, R99, 16777216 ;  /* 0x4b8000006363e820 */ /* 0x000fe20000400000 */
[----:B------:R-:W-:Y:S01]  /*5250*/  @!P6 FMUL R19, R19, 16777216 ;  /* 0x4b8000001313e820 */ /* 0x000fe20000400000 */
[----:B------:R-:W-:Y:S01]  /*5260*/  @!P6 FMUL R95, R95, 16777216 ;  /* 0x4b8000005f5fe820 */ /* 0x000fe20000400000 */
[----:B------:R-:W-:Y:S01]  /*5270*/  @!P6 FMUL R23, R23, 16777216 ;  /* 0x4b8000001717e820 */ /* 0x000fe20000400000 */
[----:B------:R-:W-:Y:S01]  /*5280*/  @!P6 FMUL R91, R91, 16777216 ;  /* 0x4b8000005b5be820 */ /* 0x000fe20000400000 */
[----:B------:R-:W-:Y:S01]  /*5290*/  @!P6 FMUL R27, R27, 16777216 ;  /* 0x4b8000001b1be820 */ /* 0x000fe20000400000 */
[----:B------:R-:W2:Y:S01]  /*52a0*/  MUFU.RCP R5, R147 ;  /* 0x0000009300057308 */ /* 0x000ea20000001000 */
[----:B------:R-:W-:Y:S01]  /*52b0*/  @!P4 FMUL R101, R101, 16777216 ;  /* 0x4b8000006565c820 */ /* 0x000fe20000400000 */
[----:B------:R-:W-:Y:S01]  /*52c0*/  @!P4 FMUL R17, R17, 16777216 ;  /* 0x4b8000001111c820 */ /* 0x000fe20000400000 */
[----:B------:R-:W-:Y:S01]  /*52d0*/  @!P4 FMUL R97, R97, 16777216 ;  /* 0x4b8000006161c820 */ /* 0x000fe20000400000 */
[----:B------:R-:W-:Y:S01]  /*52e0*/  @!P4 FMUL R21, R21, 16777216 ;  /* 0x4b8000001515c820 */ /* 0x000fe20000400000 */
[----:B------:R-:W-:Y:S01]  /*52f0*/  @!P4 FMUL R93, R93, 16777216 ;  /* 0x4b8000005d5dc820 */ /* 0x000fe20000400000 */
[----:B------:R-:W-:Y:S01]  /*5300*/  @!P4 FMUL R25, R25, 16777216 ;  /* 0x4b8000001919c820 */ /* 0x000fe20000400000 */
[----:B------:R-:W-:Y:S01]  /*5310*/  @!P4 FMUL R89, R89, 16777216 ;  /* 0x4b8000005959c820 */ /* 0x000fe20000400000 */
[----:B------:R-:W3:Y:S01]  /*5320*/  MUFU.RCP R11, R146 ;  /* 0x00000092000b7308 */ /* 0x000ee20000001000 */
[----:B------:R-:W-:Y:S01]  /*5330*/  @!P4 FMUL R29, R29, 16777216 ;  /* 0x4b8000001d1dc820 */ /* 0x000fe20000400000 */
        /* <DEDUP_REMOVED lines=15> */
[----:B------:R-:W-:Y:S01]  /*5430*/  FFMA.FTZ R13, R13, 1.1920928955078125e-07, R10 ;  /* 0x340000000d0d7823 */ /* 0x000fe2000001000a */
[----:B------:R-:W-:Y:S01]  /*5440*/  @!P3 FMUL R106, R106, 16777216 ;  /* 0x4b8000006a6ab820 */ /* 0x000fe20000400000 */
[C---:B0-----:R-:W-:Y:S01]  /*5450*/  FMUL R103, R14.reuse, R103 ;  /* 0x000000670e677220 */ /* 0x041fe20000400000 */
[C---:B------:R-:W-:Y:S01]  /*5460*/  FMUL R16, R14.reuse, R15 ;  /* 0x0000000f0e107220 */ /* 0x040fe20000400000 */
[C---:B------:R-:W-:Y:S01]  /*5470*/  FMUL R99, R14.reuse, R99 ;  /* 0x000000630e637220 */ /* 0x040fe20000400000 */
[C---:B------:R-:W-:Y:S01]  /*5480*/  FMUL R18, R14.reuse, R19 ;  /* 0x000000130e127220 */ /* 0x040fe20000400000 */
[C---:B------:R-:W-:Y:S01]  /*5490*/  FMUL R95, R14.reuse, R95 ;  /* 0x0000005f0e5f7220 */ /* 0x040fe20000400000 */
[C---:B------:R-:W-:Y:S01]  /*54a0*/  FMUL R22, R14.reuse, R23 ;  /* 0x000000170e167220 */ /* 0x040fe20000400000 */
[C---:B------:R-:W-:Y:S01]  /*54b0*/  FMUL R91, R14.reuse, R91 ;  /* 0x0000005b0e5b7220 */ /* 0x040fe20000400000 */
[----:B------:R-:W-:Y:S01]  /*54c0*/  FMUL R10, R14, R27 ;  /* 0x0000001b0e0a7220 */ /* 0x000fe20000400000 */
[----:B------:R-:W-:-:S02]  /*54d0*/  IMAD.IADD R3, R31, 0x1, -R3 ;  /* 0x000000011f037824 */ /* 0x000fc400078e0a03 */
[C---:B-1----:R-:W-:Y:S01]  /*54e0*/  FMUL R101, R4.reuse, R101 ;  /* 0x0000006504657220 */ /* 0x042fe20000400000 */
[C---:B------:R-:W-:Y:S01]  /*54f0*/  FMUL R14, R4.reuse, R17 ;  /* 0x00000011040e7220 */ /* 0x040fe20000400000 */
[C---:B------:R-:W-:Y:S01]  /*5500*/  FMUL R97, R4.reuse, R97 ;  /* 0x0000006104617220 */ /* 0x040fe20000400000 */
[C---:B------:R-:W-:Y:S01]  /*5510*/  FMUL R20, R4.reuse, R21 ;  /* 0x0000001504147220 */ /* 0x040fe20000400000 */
[C---:B------:R-:W-:Y:S01]  /*5520*/  FMUL R93, R4.reuse, R93 ;  /* 0x0000005d045d7220 */ /* 0x040fe20000400000 */
[C---:B------:R-:W-:Y:S01]  /*5530*/  FMUL R24, R4.reuse, R25 ;  /* 0x0000001904187220 */ /* 0x040fe20000400000 */
[C---:B------:R-:W-:Y:S01]  /*5540*/  FMUL R89, R4.reuse, R89 ;  /* 0x0000005904597220 */ /* 0x040fe20000400000 */
[----:B------:R-:W-:Y:S02]  /*5550*/  IMAD.IADD R6, R33, 0x1, -R6 ;  /* 0x0000000121067824 */ /* 0x000fe400078e0a06 */
[----:B------:R-:W-:Y:S01]  /*5560*/  FMUL R4, R4, R29 ;  /* 0x0000001d04047220 */ /* 0x000fe20000400000 */
[C---:B--2---:R-:W-:Y:S01]  /*5570*/  FMUL R26, R5.reuse, R26 ;  /* 0x0000001a051a7220 */ /* 0x044fe20000400000 */
[C---:B------:R-:W-:Y:S01]  /*5580*/  FMUL R15, R5.reuse, R118 ;  /* 0x00000076050f7220 */ /* 0x040fe20000400000 */
[C---:B------:R-:W-:Y:S01]  /*5590*/  FMUL R30, R5.reuse, R30 ;  /* 0x0000001e051e7220 */ /* 0x040fe20000400000 */
[C---:B------:R-:W-:Y:S01]  /*55a0*/  FMUL R19, R5.reuse, R114 ;  /* 0x0000007205137220 */ /* 0x040fe20000400000 */
[C---:B------:R-:W-:Y:S01]  /*55b0*/  FMUL R34, R5.reuse, R34 ;  /* 0x0000002205227220 */ /* 0x040fe20000400000 */
[C---:B------:R-:W-:Y:S01]  /*55c0*/  FMUL R23, R5.reuse, R110 ;  /* 0x0000006e05177220 */ /* 0x040fe20000400000 */
[----:B------:R-:W-:Y:S01]  /*55d0*/  FMUL R38, R5, R38 ;  /* 0x0000002605267220 */ /* 0x000fe20000400000 */
[C---:B---3--:R-:W-:Y:S01]  /*55e0*/  FMUL R28, R11.reuse, R28 ;  /* 0x0000001c0b1c7220 */ /* 0x048fe20000400000 */
[C---:B------:R-:W-:Y:S01]  /*55f0*/  FMUL R17, R11.reuse, R116 ;  /* 0x000000740b117220 */ /* 0x040fe20000400000 */
[C---:B------:R-:W-:Y:S01]  /*5600*/  FMUL R32, R11.reuse, R32 ;  /* 0x000000200b207220 */ /* 0x040fe20000400000 */
[C---:B------:R-:W-:Y:S01]  /*5610*/  FMUL R21, R11.reuse, R112 ;  /* 0x000000700b157220 */ /* 0x040fe20000400000 */
[C---:B------:R-:W-:Y:S01]  /*5620*/  FMUL R40, R11.reuse, R40 ;  /* 0x000000280b287220 */ /* 0x040fe20000400000 */
[C---:B------:R-:W-:Y:S01]  /*5630*/  FMUL R27, R11.reuse, R104 ;  /* 0x000000680b1b7220 */ /* 0x040fe20000400000 */
[C---:B------:R-:W-:Y:S01]  /*5640*/  FMUL R36, R11.reuse, R36 ;  /* 0x000000240b247220 */ /* 0x040fe20000400000 */
[----:B------:R-:W-:Y:S01]  /*5650*/  FMUL R25, R11, R108 ;  /* 0x0000006c0b197220 */ /* 0x000fe20000400000 */
[----:B------:R-:W-:Y:S01]  /*5660*/  FMUL R5, R5, R106 ;  /* 0x0000006a05057220 */ /* 0x000fe20000400000 */
[----:B------:R-:W-:Y:S01]  /*5670*/  MOV R11, 0x3dc6b27f ;  /* 0x3dc6b27f000b7802 */ /* 0x000fe20000000f00 */
[----:B------:R-:W-:Y:S01]  /*5680*/  FADD R3, R3, -1 ;  /* 0xbf80000003037421 */ /* 0x000fe20000000000 */
[----:B------:R-:W-:Y:S01]  /*5690*/  FADD R6, R6, -1 ;  /* 0xbf80000006067421 */ /* 0x000fe20000000000 */
[----:B------:R-:W-:Y:S01]  /*56a0*/  F2FP.BF16.F32.PACK_AB R42, R89, R4 ;  /* 0x00000004592a723e */ /* 0x000fe200000010ff */
[----:B------:R-:W-:Y:S01]  /*56b0*/  IMAD.IADD R9, R44, 0x1, -R9 ;  /* 0x000000012c097824 */ /* 0x000fe200078e0a09 */
[----:B------:R-:W-:Y:S01]  /*56c0*/  F2FP.BF16.F32.PACK_AB R41, R38, R5 ;  /* 0x000000052629723e */ /* 0x000fe200000010ff */
[-C--:B------:R-:W-:Y:S01]  /*56d0*/  FFMA.FTZ R4, R3, R11.reuse, -0.16845393180847167969 ;  /* 0xbe2c7f3003047423 */ /* 0x080fe2000001000b */
[----:B------:R-:W-:Y:S01]  /*56e0*/  FFMA.FTZ R5, R6, R11, -0.16845393180847167969 ;  /* 0xbe2c7f3006057423 */ /* 0x000fe2000001000b */
[----:B------:R-:W-:Y:S01]  /*56f0*/  F2FP.BF16.F32.PACK_AB R40, R40, R27 ;  /* 0x0000001b2828723e */ /* 0x000fe200000010ff */
[----:B------:R-:W-:-:S02]  /*5700*/  IMAD.IADD R12, R35, 0x1, -R12 ;  /* 0x00000001230c7824 */ /* 0x000fc400078e0a0c */
[----:B------:R-:W-:Y:S01]  /*5710*/  FFMA.FTZ R4, R3, R4, 0.1716887056827545166 ;  /* 0x3e2fcf2a03047423 */ /* 0x000fe20000010004 */
[C---:B------:R-:W-:Y:S01]  /*5720*/  FFMA.FTZ R5, R6.reuse, R5, 0.1716887056827545166 ;  /* 0x3e2fcf2a06057423 */ /* 0x040fe20000010005 */
[----:B------:R-:W-:Y:S01]  /*5730*/  F2FP.BF16.F32.PACK_AB R43, R91, R10 ;  /* 0x0000000a5b2b723e */ /* 0x000fe200000010ff */
[----:B------:R-:W-:Y:S01]  /*5740*/  FADD R9, R9, -1 ;  /* 0xbf80000009097421 */ /* 0x000fe20000000000 */
[----:B------:R-:W-:Y:S01]  /*5750*/  FFMA.FTZ R4, R3, R4, -0.17900948226451873779 ;  /* 0xbe374e4303047423 */ /* 0x000fe20000010004 */
[C---:B------:R-:W-:Y:S01]  /*5760*/  FFMA.FTZ R5, R6.reuse, R5, -0.17900948226451873779 ;  /* 0xbe374e4306057423 */ /* 0x040fe20000010005 */
[----:B------:R-:W-:Y:S01]  /*5770*/  ISETP.GE.U32.AND P1, PT, R33, 0x7f800000, PT ;  /* 0x7f8000002100780c */ /* 0x000fe20003f26070 */
[----:B------:R0:W-:Y:S01]  /*5780*/  STSM.16.M88.4 [R138], R40 ;  /* 0x000000288a007844 */ /* 0x0001e20000000200 */
[----:B------:R-:W-:Y:S01]  /*5790*/  FFMA.FTZ R4, R3, R4, 0.20512372255325317383 ;  /* 0x3e520bf403047423 */ /* 0x000fe20000010004 */
[----:B------:R-:W-:Y:S01]  /*57a0*/  FFMA.FTZ R5, R6, R5, 0.20512372255325317383 ;  /* 0x3e520bf406057423 */ /* 0x000fe20000010005 */
[----:B------:R-:W-:Y:S01]  /*57b0*/  LEA R137, R137, UR17, 0x4 ;  /* 0x0000001189897c11 */ /* 0x000fe2000f8e20ff */
[----:B------:R-:W-:Y:S01]  /*57c0*/  FADD R12, R12, -1 ;  /* 0xbf8000000c0c7421 */ /* 0x000fe20000000000 */
[----:B------:R-:W-:Y:S01]  /*57d0*/  FFMA.FTZ R4, R3, R4, -0.24046532809734344482 ;  /* 0xbe763c8b03047423 */ /* 0x000fe20000010004 */
[----:B------:R-:W-:Y:S01]  /*57e0*/  FFMA.FTZ R5, R6, R5, -0.24046532809734344482 ;  /* 0xbe763c8b06057423 */ /* 0x000fe20000010005 */
[-C--:B------:R-:W-:Y:S01]  /*57f0*/  FFMA.FTZ R10, R9, R11.reuse, -0.16845393180847167969 ;  /* 0xbe2c7f30090a7423 */ /* 0x080fe2000001000b */
[----:B------:R-:W-:Y:S01]  /*5800*/  FFMA.FTZ R11, R12, R11, -0.16845393180847167969 ;  /* 0xbe2c7f300c0b7423 */ /* 0x000fe2000001000b */
[----:B------:R-:W-:Y:S01]  /*5810*/  FFMA.FTZ R4, R3, R4, 0.28857114911079406738 ;  /* 0x3e93bf9903047423 */ /* 0x000fe20000010004 */
[----:B------:R-:W-:Y:S01]  /*5820*/  FFMA.FTZ R5, R6, R5, 0.28857114911079406738 ;  /* 0x3e93bf9906057423 */ /* 0x000fe20000010005 */
[----:B------:R-:W-:Y:S01]  /*5830*/  FFMA.FTZ R10, R9, R10, 0.1716887056827545166 ;  /* 0x3e2fcf2a090a7423 */ /* 0x000fe2000001000a */
[----:B------:R-:W-:Y:S01]  /*5840*/  FFMA.FTZ R11, R12, R11, 0.1716887056827545166 ;  /* 0x3e2fcf2a0c0b7423 */ /* 0x000fe2000001000b */
[----:B------:R-:W-:Y:S01]  /*5850*/  FFMA.FTZ R4, R3, R4, -0.36067417263984680176 ;  /* 0xbeb8aa4903047423 */ /* 0x000fe20000010004 */
[----:B------:R-:W-:Y:S01]  /*5860*/  FFMA.FTZ R5, R6, R5, -0.36067417263984680176 ;  /* 0xbeb8aa4906057423 */ /* 0x000fe20000010005 */
[----:B------:R-:W-:Y:S01]  /*5870*/  FFMA.FTZ R10, R9, R10, -0.17900948226451873779 ;  /* 0xbe374e43090a7423 */ /* 0x000fe2000001000a */
[----:B------:R-:W-:Y:S01]  /*5880*/  FFMA.FTZ R11, R12, R11, -0.17900948226451873779 ;  /* 0xbe374e430c0b7423 */ /* 0x000fe2000001000b */
[----:B------:R-:W-:Y:S01]  /*5890*/  FFMA.FTZ R4, R3, R4, 0.48089820146560668945 ;  /* 0x3ef6384a03047423 */ /* 0x000fe20000010004 */
[----:B------:R-:W-:Y:S01]  /*58a0*/  FFMA.FTZ R5, R6, R5, 0.48089820146560668945 ;  /* 0x3ef6384a06057423 */ /* 0x000fe20000010005 */
[----:B------:R-:W-:Y:S01]  /*58b0*/  FFMA.FTZ R10, R9, R10, 0.20512372255325317383 ;  /* 0x3e520bf4090a7423 */ /* 0x000fe2000001000a */
[----:B------:R-:W-:Y:S01]  /*58c0*/  FFMA.FTZ R11, R12, R11, 0.20512372255325317383 ;  /* 0x3e520bf40c0b7423 */ /* 0x000fe2000001000b */
[----:B------:R-:W-:Y:S01]  /*58d0*/  FFMA.FTZ R4, R3, R4, -0.72134751081466674805 ;  /* 0xbf38aa3b03047423 */ /* 0x000fe20000010004 */
[----:B------:R-:W-:Y:S01]  /*58e0*/  FFMA.FTZ R5, R6, R5, -0.72134751081466674805 ;  /* 0xbf38aa3b06057423 */ /* 0x000fe20000010005 */
[----:B------:R-:W-:Y:S01]  /*58f0*/  FFMA.FTZ R10, R9, R10, -0.24046532809734344482 ;  /* 0xbe763c8b090a7423 */ /* 0x000fe2000001000a */
[----:B------:R-:W-:Y:S01]  /*5900*/  FFMA.FTZ R11, R12, R11, -0.24046532809734344482 ;  /* 0xbe763c8b0c0b7423 */ /* 0x000fe2000001000b */
[----:B------:R-:W-:Y:S01]  /*5910*/  FMUL R4, R3, R4 ;  /* 0x0000000403047220 */ /* 0x000fe20000400000 */
[----:B------:R-:W-:Y:S01]  /*5920*/  FMUL R5, R6, R5 ;  /* 0x0000000506057220 */ /* 0x000fe20000400000 */
[----:B------:R-:W-:Y:S01]  /*5930*/  FFMA.FTZ R10, R9, R10, 0.28857114911079406738 ;  /* 0x3e93bf99090a7423 */ /* 0x000fe2000001000a */
[----:B------:R-:W-:Y:S01]  /*5940*/  F2FP.BF16.F32.PACK_AB R36, R36, R25 ;  /* 0x000000192424723e */ /* 0x000fe200000010ff */
[C---:B------:R-:W-:Y:S01]  /*5950*/  FMUL R4, R3.reuse, R4 ;  /* 0x0000000403047220 */ /* 0x040fe20000400000 */
[----:B------:R-:W-:Y:S01]  /*5960*/  FMUL R5, R6, R5 ;  /* 0x0000000506057220 */ /* 0x000fe20000400000 */
[----:B------:R-:W-:Y:S01]  /*5970*/  F2FP.BF16.F32.PACK_AB R37, R34, R23 ;  /* 0x000000172225723e */ /* 0x000fe200000010ff */
[----:B------:R-:W-:Y:S01]  /*5980*/  FFMA.FTZ R11, R12, R11, 0.28857114911079406738 ;  /* 0x3e93bf990c0b7423 */ /* 0x000fe2000001000b */
[----:B------:R-:W-:Y:S01]  /*5990*/  FFMA.FTZ R3, R3, 1.4426950216293334961, R4 ;  /* 0x3fb8aa3b03037823 */ /* 0x000fe20000010004 */
[----:B------:R-:W-:Y:S01]  /*59a0*/  FFMA.FTZ R6, R6, 1.4426950216293334961, R5 ;  /* 0x3fb8aa3b06067823 */ /* 0x000fe20000010005 */
[----:B------:R-:W-:Y:S01]  /*59b0*/  @P1 MOV R4, 0x7f800000 ;  /* 0x7f80000000041802 */ /* 0x000fe20000000f00 */
[----:B------:R-:W-:Y:S01]  /*59c0*/  FFMA.FTZ R10, R9, R10, -0.36067417263984680176 ;  /* 0xbeb8aa49090a7423 */ /* 0x000fe2000001000a */
[----:B------:R-:W-:Y:S01]  /*59d0*/  F2FP.BF16.F32.PACK_AB R38, R93, R24 ;  /* 0x000000185d26723e */ /* 0x000fe200000010ff */
[----:B------:R-:W-:Y:S01]  /*59e0*/  FADD R81, R7, R6 ;  /* 0x0000000607517221 */ /* 0x000fe20000000000 */
[----:B------:R-:W-:Y:S01]  /*59f0*/  F2FP.BF16.F32.PACK_AB R39, R95, R22 ;  /* 0x000000165f27723e */ /* 0x000fe200000010ff */
[----:B------:R-:W-:Y:S01]  /*5a00*/  BAR.SYNC.DEFER_BLOCKING 0x0 ;  /* 0x0000000000007b1d */ /* 0x000fe20000010000 */
[----:B------:R-:W-:Y:S01]  /*5a10*/  @P1 FFMA.FTZ R81, R33, R4, +INF ;  /* 0x7f80000021511423 */ /* 0x000fe20000010004 */
[----:B------:R-:W-:Y:S01]  /*5a20*/  FFMA.FTZ R11, R12, R11, -0.36067417263984680176 ;  /* 0xbeb8aa490c0b7423 */ /* 0x000fe2000001000b */
[----:B------:R-:W-:Y:S01]  /*5a30*/  FFMA.FTZ R10, R9, R10, 0.48089820146560668945 ;  /* 0x3ef6384a090a7423 */ /* 0x000fe2000001000a */
[----:B------:R-:W-:Y:S01]  /*5a40*/  ISETP.GE.U32.AND P0, PT, R31, 0x7f800000, PT ;  /* 0x7f8000001f00780c */ /* 0x000fe20003f06070 */
[----:B------:R-:W-:Y:S01]  /*5a50*/  FADD R80, R2, R3 ;  /* 0x0000000302507221 */ /* 0x000fe20000000000 */
[----:B------:R-:W-:Y:S01]  /*5a60*/  FFMA.FTZ R11, R12, R11, 0.48089820146560668945 ;  /* 0x3ef6384a0c0b7423 */ /* 0x000fe2000001000b */
[----:B------:R-:W-:Y:S01]  /*5a70*/  FFMA.FTZ R10, R9, R10, -0.72134751081466674805 ;  /* 0xbf38aa3b090a7423 */ /* 0x000fe2000001000a */
[----:B------:R-:W-:Y:S01]  /*5a80*/  ISETP.GE.U32.AND P5, PT, R44, 0x7f800000, PT ;  /* 0x7f8000002c00780c */ /* 0x000fe20003fa6070 */
[----:B------:R-:W-:-:S02]  /*5a90*/  IMAD R27, R87, 0x6, RZ ;  /* 0x00000006571b7824 */ /* 0x000fc400078e02ff */
[C---:B------:R-:W-:Y:S01]  /*5aa0*/  FFMA.FTZ R11, R12.reuse, R11, -0.72134751081466674805 ;  /* 0xbf38aa3b0c0b7423 */ /* 0x040fe2000001000b */
[----:B------:R-:W-:Y:S01]  /*5ab0*/  FMUL R10, R9, R10 ;  /* 0x0000000a090a7220 */ /* 0x000fe20000400000 */
[----:B------:R-:W-:Y:S01]  /*5ac0*/  ISETP.GE.U32.AND P4, PT, R35, 0x7f800000, PT ;  /* 0x7f8000002300780c */ /* 0x000fe20003f86070 */
[----:B------:R-:W-:Y:S02]  /*5ad0*/  IMAD R25, R87, 0x5, RZ ;  /* 0x0000000557197824 */ /* 0x000fe400078e02ff */
[----:B------:R-:W-:Y:S01]  /*5ae0*/  FMUL R11, R12, R11 ;  /* 0x0000000b0c0b7220 */ /* 0x000fe20000400000 */
[C---:B------:R-:W-:Y:S01]  /*5af0*/  FMUL R10, R9.reuse, R10 ;  /* 0x0000000a090a7220 */ /* 0x040fe20000400000 */
[----:B------:R-:W-:Y:S01]  /*5b00*/  FSETP.NEU.AND P1, PT, R44, RZ, PT ;  /* 0x000000ff2c00720b */ /* 0x000fe20003f2d000 */
[----:B------:R-:W-:Y:S02]  /*5b10*/  @P0 IMAD.MOV.U32 R2, RZ, RZ, 0x7f800000 ;  /* 0x7f800000ff020424 */ /* 0x000fe400078e00ff */
[----:B------:R-:W-:Y:S01]  /*5b20*/  FMUL R11, R12, R11 ;  /* 0x0000000b0c0b7220 */ /* 0x000fe20000400000 */
[----:B------:R-:W-:Y:S01]  /*5b30*/  FFMA.FTZ R9, R9, 1.4426950216293334961, R10 ;  /* 0x3fb8aa3b09097823 */ /* 0x000fe2000001000a */
[----:B------:R-:W-:Y:S01]  /*5b40*/  FSETP.NEU.AND P2, PT, R33, RZ, PT ;  /* 0x000000ff2100720b */ /* 0x000fe20003f4d000 */
[----:B------:R-:W-:-:S02]  /*5b50*/  @P5 IMAD.MOV.U32 R3, RZ, RZ, 0x7f800000 ;  /* 0x7f800000ff035424 */ /* 0x000fc400078e00ff */
[----:B------:R-:W-:Y:S01]  /*5b60*/  FFMA.FTZ R12, R12, 1.4426950216293334961, R11 ;  /* 0x3fb8aa3b0c0c7823 */ /* 0x000fe2000001000b */
[----:B------:R-:W-:Y:S01]  /*5b70*/  FADD R82, R8, R9 ;  /* 0x0000000908527221 */ /* 0x000fe20000000000 */
[----:B------:R-:W1:Y:S01]  /*5b80*/  LDS.128 R4, [R137] ;  /* 0x0000000089047984 */ /* 0x000e620000000c00 */
[----:B------:R-:W-:Y:S01]  /*5b90*/  @P0 FFMA.FTZ R80, R31, R2, +INF ;  /* 0x7f8000001f500423 */ /* 0x000fe20000010002 */
[----:B------:R-:W-:Y:S02]  /*5ba0*/  @P4 IMAD.MOV.U32 R2, RZ, RZ, 0x7f800000 ;  /* 0x7f800000ff024424 */ /* 0x000fe400078e00ff */
[----:B------:R-:W-:Y:S01]  /*5bb0*/  @P5 FFMA.FTZ R82, R44, R3, +INF ;  /* 0x7f8000002c525423 */ /* 0x000fe20000010003 */
[----:B------:R-:W-:Y:S01]  /*5bc0*/  BAR.SYNC.DEFER_BLOCKING 0x0 ;  /* 0x0000000000007b1d */ /* 0x000fe20000010000 */
[----:B------:R-:W-:Y:S01]  /*5bd0*/  FADD R83, R13, R12 ;  /* 0x0000000c0d537221 */ /* 0x000fe20000000000 */
[C---:B------:R-:W-:Y:S01]  /*5be0*/  FSETP.NEU.AND P0, PT, R35.reuse, RZ, PT ;  /* 0x000000ff2300720b */ /* 0x040fe20003f0d000 */
[----:B------:R-:W-:Y:S01]  /*5bf0*/  @P4 FFMA.FTZ R83, R35, R2, +INF ;  /* 0x7f80000023534423 */ /* 0x000fe20000010002 */
[----:B------:R-:W-:Y:S01]  /*5c00*/  F2FP.BF16.F32.PACK_AB R32, R32, R21 ;  /* 0x000000152020723e */ /* 0x000fe200000010ff */
[----:B------:R-:W-:-:S03]  /*5c10*/  IMAD R3, R134, UR5, RZ ;  /* 0x0000000586037c24 */ /* 0x000fc6000f8e02ff */
[----:B------:R-:W2:Y:S01]  /*5c20*/  LDC.64 R44, c[0x0][0x228] ;  /* 0x00008a00ff2c7b82 */ /* 0x000ea20000000a00 */
[----:B------:R-:W-:Y:S01]  /*5c30*/  F2FP.BF16.F32.PACK_AB R33, R30, R19 ;  /* 0x000000131e21723e */ /* 0x000fe200000010ff */
[----:B------:R-:W-:Y:S01]  /*5c40*/  USHF.L.U32 UR5, UR4, 0x1, URZ ;  /* 0x0000000104057899 */ /* 0x000fe2000800063f */
[----:B------:R-:W-:Y:S01]  /*5c50*/  F2FP.BF16.F32.PACK_AB R34, R97, R20 ;  /* 0x000000146122723e */ /* 0x000fe200000010ff */
[----:B------:R-:W-:Y:S01]  /*5c60*/  IMAD.SHL.U32 R13, R3, 0x2, RZ ;  /* 0x00000002030d7824 */ /* 0x000fe200078e00ff */
[----:B------:R-:W-:Y:S01]  /*5c70*/  F2FP.BF16.F32.PACK_AB R35, R99, R18 ;  /* 0x000000126323723e */ /* 0x000fe200000010ff */
[----:B------:R-:W-:Y:S01]  /*5c80*/  IMAD.HI R12, R3, 0x2, RZ ;  /* 0x00000002030c7827 */ /* 0x000fe200078e02ff */
[----:B0-----:R-:W-:Y:S02]  /*5c90*/  F2FP.BF16.F32.PACK_AB R41, R26, R15 ;  /* 0x0000000f1a29723e */ /* 0x001fe400000010ff */
[----:B------:R-:W-:Y:S01]  /*5ca0*/  F2FP.BF16.F32.PACK_AB R42, R101, R14 ;  /* 0x0000000e652a723e */ /* 0x000fe200000010ff */
[C---:B------:R-:W-:Y:S01]  /*5cb0*/  IMAD.SHL.U32 R19, R87.reuse, 0x2, RZ ;  /* 0x0000000257137824 */ /* 0x040fe200078e00ff */
[----:B------:R-:W-:Y:S01]  /*5cc0*/  F2FP.BF16.F32.PACK_AB R40, R28, R17 ;  /* 0x000000111c28723e */ /* 0x000fe200000010ff */
[----:B------:R-:W-:Y:S01]  /*5cd0*/  IMAD R21, R87, 0x3, RZ ;  /* 0x0000000357157824 */ /* 0x000fe200078e02ff */
[----:B------:R-:W-:Y:S01]  /*5ce0*/  F2FP.BF16.F32.PACK_AB R43, R103, R16 ;  /* 0x00000010672b723e */ /* 0x000fe200000010ff */
[C---:B------:R-:W-:Y:S01]  /*5cf0*/  IMAD R29, R87.reuse, 0x7, RZ ;  /* 0x00000007571d7824 */ /* 0x040fe200078e02ff */
[C---:B------:R-:W-:Y:S01]  /*5d00*/  SHF.L.U32 R23, R87.reuse, 0x2, RZ ;  /* 0x0000000257177819 */ /* 0x040fe200000006ff */
[----:B------:R-:W-:Y:S01]  /*5d10*/  IMAD R89, R87, 0x22, RZ ;  /* 0x0000002257597824 */ /* 0x000fe200078e02ff */
[----:B------:R-:W-:Y:S01]  /*5d20*/  FSETP.NEU.AND P3, PT, R31, RZ, PT ;  /* 0x000000ff1f00720b */ /* 0x000fe20003f6d000 */
[----:B------:R0:W-:Y:S01]  /*5d30*/  STSM.16.M88.4 [R138], R36 ;  /* 0x000000248a007844 */ /* 0x0001e20000000200 */
[----:B------:R-:W-:Y:S01]  /*5d40*/  IMAD.SHL.U32 R31, R87, 0x8, RZ ;  /* 0x00000008571f7824 */ /* 0x000fe200078e00ff */
[----:B------:R-:W-:Y:S01]  /*5d50*/  FSEL R81, R81, -INF , P2 ;  /* 0xff80000051517808 */ /* 0x000fe20001000000 */
[C---:B------:R-:W-:Y:S01]  /*5d60*/  IMAD R91, R87.reuse, 0x24, RZ ;  /* 0x00000024575b7824 */ /* 0x040fe200078e02ff */
[----:B------:R-:W-:Y:S01]  /*5d70*/  BAR.SYNC.DEFER_BLOCKING 0x0 ;  /* 0x0000000000007b1d */ /* 0x000fe20000010000 */
[----:B------:R-:W-:Y:S01]  /*5d80*/  IMAD R93, R87, 0x26, RZ ;  /* 0x00000026575d7824 */ /* 0x000fe200078e02ff */
[----:B--2---:R-:W-:Y:S01]  /*5d90*/  IADD3 R2, P4, P5, R13, UR5, R44 ;  /* 0x000000050d027c10 */ /* 0x004fe2000fd9e02c */
[----:B------:R-:W-:Y:S01]  /*5da0*/  UIMAD.WIDE UR4, UR4, 0x2, URZ ;  /* 0x00000002040478a5 */ /* 0x000fe2000f8e023f */
[C---:B------:R-:W-:Y:S01]  /*5db0*/  IMAD R95, R87.reuse, 0x28, RZ ;  /* 0x00000028575f7824 */ /* 0x040fe200078e02ff */
[----:B------:R-:W-:Y:S01]  /*5dc0*/  FSEL R80, R80, -INF , P3 ;  /* 0xff80000050507808 */ /* 0x000fe20001800000 */
[C---:B------:R-:W-:Y:S01]  /*5dd0*/  IMAD R97, R87.reuse, 0x2a, RZ ;  /* 0x0000002a57617824 */ /* 0x040fe200078e02ff */
[CC--:B------:R-:W-:Y:S01]  /*5de0*/  LEA R18, P6, R87.reuse, R2.reuse, 0x2 ;  /* 0x0000000257127211 */ /* 0x0c0fe200078c10ff */
[C---:B------:R-:W-:Y:S01]  /*5df0*/  IMAD R99, R87.reuse, 0x2c, RZ ;  /* 0x0000002c57637824 */ /* 0x040fe200078e02ff */
[----:B------:R-:W-:Y:S01]  /*5e00*/  IADD3.X R3, R12, UR5, R45, P4, P5 ;  /* 0x000000050c037c10 */ /* 0x000fe2000a7ea42d */
[----:B------:R-:W-:Y:S01]  /*5e10*/  IMAD R45, R87, 0xf, RZ ;  /* 0x0000000f572d7824 */ /* 0x000fe200078e02ff */
[-C--:B------:R-:W-:Y:S01]  /*5e20*/  IADD3 R16, P5, R19, R2.reuse, RZ ;  /* 0x0000000213107210 */ /* 0x080fe20007fbe0ff */
[----:B0-----:R-:W-:Y:S01]  /*5e30*/  IMAD R39, R87, 0xc, RZ ;  /* 0x0000000c57277824 */ /* 0x001fe200078e02ff */
[-C--:B------:R-:W-:Y:S01]  /*5e40*/  IADD3 R20, P4, R27, R2.reuse, RZ ;  /* 0x000000021b147210 */ /* 0x080fe20007f9e0ff */
[C---:B------:R-:W-:Y:S01]  /*5e50*/  IMAD R37, R87.reuse, 0xb, RZ ;  /* 0x0000000b57257824 */ /* 0x040fe200078e02ff */
[CC--:B------:R-:W-:Y:S01]  /*5e60*/  LEA.HI.X.SX32 R17, R87.reuse, R3.reuse, 0x1, P5 ;  /* 0x0000000357117211 */ /* 0x0c0fe200028f0eff */
[C---:B------:R-:W-:Y:S01]  /*5e70*/  IMAD R59, R87.reuse, 0x15, RZ ;  /* 0x00000015573b7824 */ /* 0x040fe200078e02ff */
[CC--:B------:R-:W-:Y:S01]  /*5e80*/  LEA R22, P5, R87.reuse, R2.reuse, 0x3 ;  /* 0x0000000257167211 */ /* 0x0c0fe200078a18ff */
[----:B------:R-:W-:Y:S01]  /*5e90*/  IMAD R101, R87, 0x2e, RZ ;  /* 0x0000002e57657824 */ /* 0x000fe200078e02ff */
[-C--:B------:R-:W-:Y:S01]  /*5ea0*/  LEA.HI.X.SX32 R19, R19, R3.reuse, 0x1, P6 ;  /* 0x0000000313137211 */ /* 0x080fe200030f0eff */
[----:B------:R-:W-:Y:S01]  /*5eb0*/  IMAD R103, R87, 0x30, RZ ;  /* 0x0000003057677824 */ /* 0x000fe200078e02ff */
[-C--:B------:R-:W-:Y:S01]  /*5ec0*/  LEA.HI.X.SX32 R21, R21, R3.reuse, 0x1, P4 ;  /* 0x0000000315157211 */ /* 0x080fe200020f0eff */
[----:B------:R-:W-:Y:S01]  /*5ed0*/  IMAD R105, R87, 0x32, RZ ;  /* 0x0000003257697824 */ /* 0x000fe200078e02ff */
[----:B------:R-:W-:Y:S01]  /*5ee0*/  IADD3 R26, P4, R39, R2, RZ ;  /* 0x00000002271a7210 */ /* 0x000fe20007f9e0ff */
[----:B------:R-:W0:Y:S01]  /*5ef0*/  LDS.128 R8, [R137] ;  /* 0x0000000089087984 */ /* 0x000e220000000c00 */
[-C--:B------:R-:W-:Y:S01]  /*5f00*/  LEA.HI.X.SX32 R23, R23, R3.reuse, 0x1, P5 ;  /* 0x0000000317177211 */ /* 0x080fe200028f0eff */
[----:B------:R-:W-:Y:S01]  /*5f10*/  IMAD R63, R87, 0x17, RZ ;  /* 0x00000017573f7824 */ /* 0x000fe200078e02ff */
[----:B------:R-:W-:Y:S01]  /*5f20*/  LEA.HI.X.SX32 R27, R27, R3, 0x1, P4 ;  /* 0x000000031b1b7211 */ /* 0x000fe200020f0eff */
[----:B------:R-:W-:Y:S01]  /*5f30*/  BAR.SYNC.DEFER_BLOCKING 0x0 ;  /* 0x0000000000007b1d */ /* 0x000fe20000010000 */
[C---:B------:R-:W-:Y:S01]  /*5f40*/  IMAD R67, R87.reuse, 0x19, RZ ;  /* 0x0000001957437824 */ /* 0x040fe200078e02ff */
[----:B------:R-:W-:Y:S01]  /*5f50*/  FSEL R82, R82, -INF , P1 ;  /* 0xff80000052527808 */ /* 0x000fe20000800000 */
[----:B------:R-:W-:Y:S01]  /*5f60*/  IMAD R107, R87, 0x34, RZ ;  /* 0x00000034576b7824 */ /* 0x000fe200078e02ff */
[----:B------:R-:W-:Y:S01]  /*5f70*/  FSEL R83, R83, -INF , P0 ;  /* 0xff80000053537808 */ /* 0x000fe20000000000 */
[----:B------:R-:W-:-:S02]  /*5f80*/  IMAD R109, R87, 0x36, RZ ;  /* 0x00000036576d7824 */ /* 0x000fc400078e02ff */
[----:B------:R-:W-:Y:S01]  /*5f90*/  FFMA R80, R80, 0.69314718246459960938, R57 ;  /* 0x3f31721850507823 */ /* 0x000fe20000000039 */
[----:B------:R-:W-:Y:S02]  /*5fa0*/  IMAD R111, R87, 0x38, RZ ;  /* 0x00000038576f7824 */ /* 0x000fe400078e02ff */
[----:B------:R-:W-:Y:S01]  /*5fb0*/  FFMA R81, R81, 0.69314718246459960938, R72 ;  /* 0x3f31721851517823 */ /* 0x000fe20000000048 */
[C---:B------:R-:W-:Y:S02]  /*5fc0*/  IMAD R71, R87.reuse, 0x1b, RZ ;  /* 0x0000001b57477824 */ /* 0x040fe400078e02ff */
[----:B------:R-:W-:Y:S01]  /*5fd0*/  FFMA R82, R82, 0.69314718246459960938, R73 ;  /* 0x3f31721852527823 */ /* 0x000fe20000000049 */
[C---:B------:R-:W-:Y:S01]  /*5fe0*/  IMAD R113, R87.reuse, 0x3a, RZ ;  /* 0x0000003a57717824 */ /* 0x040fe200078e02ff */
[----:B------:R-:W-:Y:S01]  /*5ff0*/  LOP3.LUT R136, R136, 0x1f8, RZ, 0xc0, !PT ;  /* 0x000001f888887812 */ /* 0x000fe200078ec0ff */
[----:B------:R-:W-:Y:S02]  /*6000*/  IMAD R115, R87, 0x3c, RZ ;  /* 0x0000003c57737824 */ /* 0x000fe400078e02ff */
[----:B------:R-:W-:Y:S01]  /*6010*/  FFMA R83, R83, 0.69314718246459960938, R56 ;  /* 0x3f31721853537823 */ /* 0x000fe20000000038 */
[C---:B------:R-:W-:Y:S01]  /*6020*/  IMAD R117, R87.reuse, 0x3e, RZ ;  /* 0x0000003e57757824 */ /* 0x040fe200078e02ff */
[----:B------:R-:W-:Y:S01]  /*6030*/  ULDC UR4, c[0x0][0x27c] ;  /* 0x00009f0000047ab9 */ /* 0x000fe20000000800 */
[C---:B------:R-:W-:Y:S01]  /*6040*/  IMAD R77, R87.reuse, 0x1d, RZ ;  /* 0x0000001d574d7824 */ /* 0x040fe200078e02ff */
[----:B------:R-:W-:Y:S01]  /*6050*/  UIMAD UR4, UR16, UR4, URZ ;  /* 0x00000004100472a4 */ /* 0x000fe2000f8e023f */
[----:B------:R-:W-:-:S03]  /*6060*/  IMAD R85, R87, 0x1f, RZ ;  /* 0x0000001f57557824 */ /* 0x000fc600078e02ff */
[----:B------:R-:W-:Y:S01]  /*6070*/  USHF.L.U32 UR6, UR4, 0x2, URZ ;  /* 0x0000000204067899 */ /* 0x000fe2000800063f */
[----:B------:R2:W-:Y:S01]  /*6080*/  STSM.16.M88.4 [R138], R32 ;  /* 0x000000208a007844 */ /* 0x0005e20000000200 */
[----:B------:R-:W-:Y:S01]  /*6090*/  UIMAD.WIDE UR4, UR4, 0x4, URZ ;  /* 0x00000004040478a5 */ /* 0x000fe2000f8e023f */
[----:B------:R-:W-:Y:S01]  /*60a0*/  BAR.SYNC.DEFER_BLOCKING 0x0 ;  /* 0x0000000000007b1d */ /* 0x000fe20000010000 */
[----:B--2---:R-:W-:Y:S01]  /*60b0*/  IMAD R35, R87, 0xa, RZ ;  /* 0x0000000a57237824 */ /* 0x004fe200078e02ff */
[----:B------:R-:W-:Y:S01]  /*60c0*/  IADD3 R32, P4, R51, R2, RZ ;  /* 0x0000000233207210 */ /* 0x000fe20007f9e0ff */
[----:B------:R-:W-:-:S03]  /*60d0*/  IMAD R33, R87, 0x9, RZ ;  /* 0x0000000957217824 */ /* 0x000fc600078e02ff */
[-C--:B------:R-:W-:Y:S02]  /*60e0*/  IADD3 R24, P6, R35, R2.reuse, RZ ;  /* 0x0000000223187210 */ /* 0x080fe40007fde0ff */
[-C--:B------:R-:W-:Y:S02]  /*60f0*/  LEA.HI.X.SX32 R33, R33, R3.reuse, 0x1, P4 ;  /* 0x0000000321217211 */ /* 0x080fe400020f0eff */
[-C--:B------:R-:W-:Y:S02]  /*6100*/  LEA.HI.X.SX32 R25, R25, R3.reuse, 0x1, P6 ;  /* 0x0000000319197211 */ /* 0x080fe400030f0eff */
[----:B------:R-:W-:Y:S01]  /*6110*/  LEA R30, P6, R87, R2, 0x4 ;  /* 0x00000002571e7211 */ /* 0x000fe200078c20ff */
[----:B------:R-:W2:Y:S01]  /*6120*/  LDS.128 R12, [R137] ;  /* 0x00000000890c7984 */ /* 0x000ea20000000c00 */
[----:B------:R-:W-:Y:S02]  /*6130*/  BAR.SYNC.DEFER_BLOCKING 0x0 ;  /* 0x0000000000007b1d */ /* 0x000fe40000010000 */
[----:B------:R-:W-:-:S02]  /*6140*/  LEA.HI.X.SX32 R31, R31, R3, 0x1, P6 ;  /* 0x000000031f1f7211 */ /* 0x000fc400030f0eff */
[-C--:B------:R-:W-:Y:S02]  /*6150*/  IADD3 R36, P6, R61, R2.reuse, RZ ;  /* 0x000000023d247210 */ /* 0x080fe40007fde0ff */
[-C--:B------:R-:W-:Y:S02]  /*6160*/  IADD3 R38, P4, R65, R2.reuse, RZ ;  /* 0x0000000241267210 */ /* 0x080fe40007f9e0ff */
[-C--:B------:R-:W-:Y:S02]  /*6170*/  LEA.HI.X.SX32 R37, R37, R3.reuse, 0x1, P6 ;  /* 0x0000000325257211 */ /* 0x080fe400030f0eff */
[----:B------:R-:W-:Y:S02]  /*6180*/  LEA.HI.X.SX32 R39, R39, R3, 0x1, P4 ;  /* 0x0000000327277211 */ /* 0x000fe400020f0eff */
[----:B------:R-:W-:-:S04]  /*6190*/  IADD3 R44, P4, R79, R2, RZ ;  /* 0x000000024f2c7210 */ /* 0x000fc80007f9e0ff */
[----:B------:R-:W-:Y:S02]  /*61a0*/  LEA.HI.X.SX32 R45, R45, R3, 0x1, P4 ;  /* 0x000000032d2d7211 */ /* 0x000fe400020f0eff */
[----:B------:R-:W-:-:S04]  /*61b0*/  IADD3 R50, P4, R91, R2, RZ ;  /* 0x000000025b327210 */ /* 0x000fc80007f9e0ff */
[-C--:B------:R-:W-:Y:S02]  /*61c0*/  LEA.HI.X.SX32 R51, R51, R3.reuse, 0x1, P4 ;  /* 0x0000000333337211 */ /* 0x080fe400020f0eff */
[-C--:B------:R-:W-:Y:S01]  /*61d0*/  IADD3 R58, P4, R97, R2.reuse, RZ ;  /* 0x00000002613a7210 */ /* 0x080fe20007f9e0ff */
[----:B------:R3:W-:Y:S03]  /*61e0*/  STSM.16.M88.4 [R138], R40 ;  /* 0x000000288a007844 */ /* 0x0007e60000000200 */
[----:B------:R-:W-:Y:S01]  /*61f0*/  LEA.HI.X.SX32 R59, R59, R3, 0x1, P4 ;  /* 0x000000033b3b7211 */ /* 0x000fe200020f0eff */
[----:B------:R-:W-:Y:S01]  /*6200*/  BAR.SYNC.DEFER_BLOCKING 0x0 ;  /* 0x0000000000007b1d */ /* 0x000fe20000010000 */
[----:B------:R-:W-:-:S04]  /*6210*/  IADD3 R64, P4, R103, R2, RZ ;  /* 0x0000000267407210 */ /* 0x000fc80007f9e0ff */
[----:B------:R-:W-:Y:S02]  /*6220*/  LEA.HI.X.SX32 R65, R65, R3, 0x1, P4 ;  /* 0x0000000341417211 */ /* 0x000fe400020f0eff */
[----:B------:R-:W-:-:S04]  /*6230*/  IADD3 R70, P4, R109, R2, RZ ;  /* 0x000000026d467210 */ /* 0x000fc80007f9e0ff */
[-C--:B------:R-:W-:Y:S01]  /*6240*/  LEA.HI.X.SX32 R71, R71, R3.reuse, 0x1, P4 ;  /* 0x0000000347477211 */ /* 0x080fe200020f0eff */
[----:B---3--:R-:W-:Y:S01]  /*6250*/  IMAD R43, R87, 0xe, RZ ;  /* 0x0000000e572b7824 */ /* 0x008fe200078e02ff */
[-C--:B------:R-:W-:Y:S01]  /*6260*/  IADD3 R42, P6, R75, R2.reuse, RZ ;  /* 0x000000024b2a7210 */ /* 0x080fe20007fde0ff */
[----:B------:R-:W-:Y:S01]  /*6270*/  IMAD R41, R87, 0xd, RZ ;  /* 0x0000000d57297824 */ /* 0x000fe200078e02ff */
[-C--:B------:R-:W-:Y:S02]  /*6280*/  IADD3 R78, P4, R115, R2.reuse, RZ ;  /* 0x00000002734e7210 */ /* 0x080fe40007f9e0ff */
[C---:B------:R-:W-:Y:S02]  /*6290*/  IADD3 R28, P5, R43.reuse, R2, RZ ;  /* 0x000000022b1c7210 */ /* 0x040fe40007fbe0ff */
[-C--:B------:R-:W-:Y:S02]  /*62a0*/  LEA.HI.X.SX32 R43, R43, R3.reuse, 0x1, P6 ;  /* 0x000000032b2b7211 */ /* 0x080fe400030f0eff */
[----:B------:R-:W-:-:S02]  /*62b0*/  LEA.HI.X.SX32 R29, R29, R3, 0x1, P5 ;  /* 0x000000031d1d7211 */ /* 0x000fc400028f0eff */
[-C--:B------:R-:W-:Y:S01]  /*62c0*/  IADD3 R34, P5, R55, R2.reuse, RZ ;  /* 0x0000000237227210 */ /* 0x080fe20007fbe0ff */
[----:B-1----:R1:W-:Y:S01]  /*62d0*/  STG.E.U16 desc[UR20][R2.64], R4 ;  /* 0x0000000402007986 */ /* 0x0023e2000c101514 */
[-C--:B------:R-:W-:Y:S02]  /*62e0*/  IADD3 R48, P6, R89, R2.reuse, RZ ;  /* 0x0000000259307210 */ /* 0x080fe40007fde0ff */
[-C--:B------:R-:W-:Y:S02]  /*62f0*/  LEA.HI.X.SX32 R35, R35, R3.reuse, 0x1, P5 ;  /* 0x0000000323237211 */ /* 0x080fe400028f0eff */
[----:B------:R-:W-:Y:S02]  /*6300*/  IADD3 R40, P5, R69, R2, RZ ;  /* 0x0000000245287210 */ /* 0x000fe40007fbe0ff */
[-C--:B------:R-:W-:Y:S02]  /*6310*/  LEA.HI.X.SX32 R49, R49, R3.reuse, 0x1, P6 ;  /* 0x0000000331317211 */ /* 0x080fe400030f0eff */
[----:B------:R-:W-:-:S02]  /*6320*/  LEA.HI.X.SX32 R41, R41, R3, 0x1, P5 ;  /* 0x0000000329297211 */ /* 0x000fc400028f0eff */
[-C--:B------:R-:W-:Y:S02]  /*6330*/  LEA R46, P5, R87, R2.reuse, 0x5 ;  /* 0x00000002572e7211 */ /* 0x080fe400078a28ff */
[-C--:B------:R-:W-:Y:S02]  /*6340*/  IADD3 R54, P6, R95, R2.reuse, RZ ;  /* 0x000000025f367210 */ /* 0x080fe40007fde0ff */
[-C--:B------:R-:W-:Y:S02]  /*6350*/  LEA.HI.X.SX32 R47, R47, R3.reuse, 0x1, P5 ;  /* 0x000000032f2f7211 */ /* 0x080fe400028f0eff */
[----:B------:R-:W-:Y:S02]  /*6360*/  IADD3 R52, P5, R93, R2, RZ ;  /* 0x000000025d347210 */ /* 0x000fe40007fbe0ff */
[-C--:B------:R-:W-:Y:S02]  /*6370*/  LEA.HI.X.SX32 R55, R55, R3.reuse, 0x1, P6 ;  /* 0x0000000337377211 */ /* 0x080fe400030f0eff */
[----:B------:R-:W-:-:S02]  /*6380*/  LEA.HI.X.SX32 R53, R53, R3, 0x1, P5 ;  /* 0x0000000335357211 */ /* 0x000fc400028f0eff */
[-C--:B------:R-:W-:Y:S02]  /*6390*/  IADD3 R60, P5, R99, R2.reuse, RZ ;  /* 0x00000002633c7210 */ /* 0x080fe40007fbe0ff */
[-C--:B------:R-:W-:Y:S02]  /*63a0*/  IADD3 R62, P6, R101, R2.reuse, RZ ;  /* 0x00000002653e7210 */ /* 0x080fe40007fde0ff */
[-C--:B------:R-:W-:Y:S02]  /*63b0*/  LEA.HI.X.SX32 R61, R61, R3.reuse, 0x1, P5 ;  /* 0x000000033d3d7211 */ /* 0x080fe400028f0eff */
[-C--:B------:R-:W-:Y:S02]  /*63c0*/  IADD3 R66, P5, R105, R2.reuse, RZ ;  /* 0x0000000269427210 */ /* 0x080fe40007fbe0ff */
[----:B------:R-:W-:Y:S02]  /*63d0*/  LEA.HI.X.SX32 R63, R63, R3, 0x1, P6 ;  /* 0x000000033f3f7211 */ /* 0x000fe400030f0eff */
[----:B------:R-:W-:-:S02]  /*63e0*/  IADD3 R68, P6, R107, R2, RZ ;  /* 0x000000026b447210 */ /* 0x000fc40007fde0ff */
[-C--:B------:R-:W-:Y:S02]  /*63f0*/  LEA.HI.X.SX32 R67, R67, R3.reuse, 0x1, P5 ;  /* 0x0000000343437211 */ /* 0x080fe400028f0eff */
[-C--:B------:R-:W-:Y:S02]  /*6400*/  IADD3 R74, P5, R111, R2.reuse, RZ ;  /* 0x000000026f4a7210 */ /* 0x080fe40007fbe0ff */
[-C--:B------:R-:W-:Y:S02]  /*6410*/  LEA.HI.X.SX32 R69, R69, R3.reuse, 0x1, P6 ;  /* 0x0000000345457211 */ /* 0x080fe400030f0eff */
[-C--:B------:R-:W-:Y:S02]  /*6420*/  IADD3 R76, P6, R113, R2.reuse, RZ ;  /* 0x00000002714c7210 */ /* 0x080fe40007fde0ff */
[----:B------:R-:W-:Y:S02]  /*6430*/  LEA.HI.X.SX32 R75, R75, R3, 0x1, P5 ;  /* 0x000000034b4b7211 */ /* 0x000fe400028f0eff */
[----:B-1----:R-:W-:-:S02]  /*6440*/  IADD3 R2, P5, R117, R2, RZ ;  /* 0x0000000275027210 */ /* 0x002fc40007fbe0ff */
[-C--:B------:R-:W-:Y:S02]  /*6450*/  LEA.HI.X.SX32 R77, R77, R3.reuse, 0x1, P6 ;  /* 0x000000034d4d7211 */ /* 0x080fe400030f0eff */
[-C--:B------:R-:W-:Y:S02]  /*6460*/  LEA.HI.X.SX32 R79, R79, R3.reuse, 0x1, P4 ;  /* 0x000000034f4f7211 */ /* 0x080fe400020f0eff */
[----:B------:R-:W-:Y:S02]  /*6470*/  LEA.HI.X.SX32 R3, R85, R3, 0x1, P5 ;  /* 0x0000000355037211 */ /* 0x000fe400028f0eff */
[----:B------:R-:W1:Y:S01]  /*6480*/  LDS.128 R84, [R137] ;  /* 0x0000000089547984 */ /* 0x000e620000000c00 */
[----:B------:R-:W-:-:S05]  /*6490*/  PRMT R4, R4, 0x7632, R4 ;  /* 0x0000763204047816 */ /* 0x000fca0000000004 */
[----:B------:R3:W-:Y:S04]  /*64a0*/  STG.E.U16 desc[UR20][R16.64], R4 ;  /* 0x0000000410007986 */ /* 0x0007e8000c101514 */
[----:B------:R4:W-:Y:S01]  /*64b0*/  STG.E.U16 desc[UR20][R18.64], R5 ;  /* 0x0000000512007986 */ /* 0x0009e2000c101514 */
[----:B---3--:R-:W-:Y:S02]  /*64c0*/  PRMT R17, R5, 0x7632, R17 ;  /* 0x0000763205117816 */ /* 0x008fe40000000011 */
[----:B----4-:R-:W-:-:S03]  /*64d0*/  PRMT R19, R6, 0x7632, R19 ;  /* 0x0000763206137816 */ /* 0x010fc60000000013 */
[----:B------:R3:W-:Y:S01]  /*64e0*/  STG.E.U16 desc[UR20][R20.64], R17 ;  /* 0x0000001114007986 */ /* 0x0007e2000c101514 */
[----:B0-----:R-:W-:Y:S01]  /*64f0*/  PRMT R18, R9, 0x7632, R18 ;  /* 0x0000763209127816 */ /* 0x001fe20000000012 */
[C---:B------:R-:W-:Y:S02]  /*6500*/  IMAD.SHL.U32 R5, R134.reuse, 0x4, RZ ;  /* 0x0000000486057824 */ /* 0x040fe400078e00ff */
[----:B------:R0:W-:Y:S01]  /*6510*/  STG.E.U16 desc[UR20][R22.64], R6 ;  /* 0x0000000616007986 */ /* 0x0001e2000c101514 */
[----:B------:R-:W-:-:S03]  /*6520*/  IMAD.HI R134, R134, 0x4, RZ ;  /* 0x0000000486867827 */ /* 0x000fc600078e02ff */
[----:B------:R2:W-:Y:S01]  /*6530*/  STG.E.U16 desc[UR20][R24.64], R19 ;  /* 0x0000001318007986 */ /* 0x0005e2000c101514 */
[----:B---3--:R-:W-:-:S03]  /*6540*/  PRMT R21, R7, 0x7632, R21 ;  /* 0x0000763207157816 */ /* 0x008fc60000000015 */
[----:B------:R3:W-:Y:S01]  /*6550*/  STG.E.U16 desc[UR20][R26.64], R7 ;  /* 0x000000071a007986 */ /* 0x0007e2000c101514 */
[----:B------:R-:W-:Y:S02]  /*6560*/  PRMT R20, R10, 0x7632, R20 ;  /* 0x000076320a147816 */ /* 0x000fe40000000014 */
[----:B0-----:R-:W-:Y:S01]  /*6570*/  PRMT R23, R8, 0x7632, R23 ;  /* 0x0000763208177816 */ /* 0x001fe20000000017 */
[----:B------:R0:W-:Y:S01]  /*6580*/  STG.E.U16 desc[UR20][R28.64], R21 ;  /* 0x000000151c007986 */ /* 0x0001e2000c101514 */
[----:B------:R-:W-:Y:S02]  /*6590*/  PRMT R22, R11, 0x7632, R22 ;  /* 0x000076320b167816 */ /* 0x000fe40000000016 */
[----:B--2---:R-:W-:Y:S01]  /*65a0*/  PRMT R24, R12, 0x7632, R24 ;  /* 0x000076320c187816 */ /* 0x004fe20000000018 */
[----:B------:R2:W-:Y:S01]  /*65b0*/  STG.E.U16 desc[UR20][R30.64], R8 ;  /* 0x000000081e007986 */ /* 0x0005e2000c101514 */
[----:B-1----:R-:W-:-:S03]  /*65c0*/  PRMT R4, R87, 0x7632, R4 ;  /* 0x0000763257047816 */ /* 0x002fc60000000004 */
[----:B------:R1:W-:Y:S01]  /*65d0*/  STG.E.U16 desc[UR20][R32.64], R23 ;  /* 0x0000001720007986 */ /* 0x0003e2000c101514 */
[----:B---3--:R-:W-:-:S03]  /*65e0*/  PRMT R26, R13, 0x7632, R26 ;  /* 0x000076320d1a7816 */ /* 0x008fc6000000001a */
[----:B------:R3:W-:Y:S01]  /*65f0*/  STG.E.U16 desc[UR20][R34.64], R9 ;  /* 0x0000000922007986 */ /* 0x0007e2000c101514 */
[----:B0-----:R-:W-:-:S03]  /*6600*/  PRMT R29, R14, 0x7632, R29 ;  /* 0x000076320e1d7816 */ /* 0x001fc6000000001d */
[----:B------:R-:W-:Y:S01]  /*6610*/  STG.E.U16 desc[UR20][R36.64], R18 ;  /* 0x0000001224007986 */ /* 0x000fe2000c101514 */
[----:B--2---:R-:W-:-:S03]  /*6620*/  PRMT R31, R15, 0x7632, R31 ;  /* 0x000076320f1f7816 */ /* 0x004fc6000000001f */
[----:B------:R0:W-:Y:S01]  /*6630*/  STG.E.U16 desc[UR20][R38.64], R10 ;  /* 0x0000000a26007986 */ /* 0x0001e2000c101514 */
[----:B-1----:R-:W-:-:S03]  /*6640*/  PRMT R33, R84, 0x7632, R33 ;  /* 0x0000763254217816 */ /* 0x002fc60000000021 */
[----:B------:R-:W-:Y:S01]  /*6650*/  STG.E.U16 desc[UR20][R40.64], R20 ;  /* 0x0000001428007986 */ /* 0x000fe2000c101514 */
[----:B---3--:R-:W-:Y:S01]  /*6660*/  PRMT R35, R85, 0x7632, R35 ;  /* 0x0000763255237816 */ /* 0x008fe20000000023 */
[----:B------:R-:W1:Y:S02]  /*6670*/  LDC.64 R8, c[0x0][0x230] ;  /* 0x00008c00ff087b82 */ /* 0x000e640000000a00 */
[----:B------:R-:W-:Y:S04]  /*6680*/  STG.E.U16 desc[UR20][R42.64], R11 ;  /* 0x0000000b2a007986 */ /* 0x000fe8000c101514 */
[----:B------:R-:W-:Y:S01]  /*6690*/  STG.E.U16 desc[UR20][R44.64], R22 ;  /* 0x000000162c007986 */ /* 0x000fe2000c101514 */
[----:B0-----:R-:W-:-:S03]  /*66a0*/  PRMT R38, R86, 0x7632, R38 ;  /* 0x0000763256267816 */ /* 0x001fc60000000026 */
[----:B------:R-:W-:Y:S04]  /*66b0*/  STG.E.U16 desc[UR20][R46.64], R12 ;  /* 0x0000000c2e007986 */ /* 0x000fe8000c101514 */
        /* <DEDUP_REMOVED lines=14> */
[----:B------:R1:W-:Y:S01]  /*67a0*/  STG.E.U16 desc[UR20][R2.64], R4 ;  /* 0x0000000402007986 */ /* 0x0003e2000c101514 */
[----:B------:R-:W-:Y:S01]  /*67b0*/  BAR.SYNC.DEFER_BLOCKING 0x0 ;  /* 0x0000000000007b1d */ /* 0x000fe20000010000 */
[----:B-1----:R-:W-:-:S04]  /*67c0*/  IADD3 R2, P0, P1, R5, UR6, R8 ;  /* 0x0000000605027c10 */ /* 0x002fc8000f91e008 */
[----:B------:R-:W-:Y:S01]  /*67d0*/  IADD3.X R3, R134, UR5, R9, P0, P1 ;  /* 0x0000000586037c10 */ /* 0x000fe200087e2409 */
[----:B------:R-:W-:Y:S04]  /*67e0*/  STS.64 [R136+UR17], R80 ;  /* 0x0000005088007988 */ /* 0x000fe80008000a11 */
[----:B------:R-:W-:Y:S01]  /*67f0*/  STS.64 [R136+UR17+0x200], R82 ;  /* 0x0002005288007988 */ /* 0x000fe20008000a11 */
[----:B------:R-:W-:Y:S06]  /*6800*/  BAR.SYNC.DEFER_BLOCKING 0x0 ;  /* 0x0000000000007b1d */ /* 0x000fec0000010000 */
[----:B------:R-:W0:Y:S04]  /*6810*/  LDS R7, [R0] ;  /* 0x0000000000077984 */ /* 0x000e280000000800 */
[----:B0-----:R-:W-:Y:S01]  /*6820*/  STG.E desc[UR20][R2.64], R7 ;  /* 0x0000000702007986 */ /* 0x001fe2000c101914 */
[----:B------:R-:W-:Y:S05]  /*6830*/  EXIT ;  /* 0x000000000000794d */ /* 0x000fea0003800000 */
.L_x_2:
[----:B------:R-:W-:-:S00]  /*6840*/  BRA `(.L_x_2) ;  /* 0xfffffffc00fc7947 */ /* 0x000fc0000383ffff */
[----:B------:R-:W-:-:S00]  /*6850*/  NOP ;  /* 0x0000000000007918 */ /* 0x000fc00000000000 */
        /* <DEDUP_REMOVED lines=10> */
.L_x_3:


//--------------------- .nv.global.init           --------------------------
	.section	.nv.global.init,"aw",@progbits
.nv.global.init:
	.type		_$_str,@object
	.size		_$_str,(.L_0 - _$_str)
_$_str:
        /*0000*/ 	.byte	0x5f, 0x5f, 0x43, 0x55, 0x44, 0x41, 0x5f, 0x46, 0x54, 0x5a, 0x00
.L_0:


//--------------------- .nv.shared.attn_fwd       --------------------------
	.section	.nv.shared.attn_fwd,"aw",@nobits
	.sectionflags	@""
	.align	16
	.zero		1024


//--------------------- .nv.shared.reserved.0     --------------------------
	.section	.nv.shared.reserved.0,"aw",@nobits
	.weak		__nv_reservedSMEM_offset_0_alias
	.size		__nv_reservedSMEM_offset_0_alias, 0, 0
	.other		__nv_reservedSMEM_offset_0_alias,@"STO_CUDA_RESERVED_SHARED STV_DEFAULT"
__nv_reservedSMEM_offset_0_alias:
	.zero		0


//--------------------- .nv.constant0.attn_fwd    --------------------------
	.section	.nv.constant0.attn_fwd,"a",@progbits
	.sectionflags	@""
	.align	4
.nv.constant0.attn_fwd:
	.zero		664


//--------------------- SYMBOLS --------------------------

	.type		.nv.reservedSmem.offset0,@object
	.size		.nv.reservedSmem.offset0,0x4
